//
// Generated by NVIDIA NVVM Compiler
//
// Compiler Build ID: CL-36424714
// Cuda compilation tools, release 13.0, V13.0.88
// Based on NVVM 20.0.0
//

.version 9.0
.target sm_100
.address_size 64

	// .globl	_Z13allot_requestPiS_S_S_S_S_S_S_S_ii
.extern .func  (.param .b32 func_retval0) vprintf
(
	.param .b64 vprintf_param_0,
	.param .b64 vprintf_param_1
)
;
.global .align 4 .u32 d_succ;
.global .align 4 .u32 d_fail;
// _ZZ13allot_requestPiS_S_S_S_S_S_S_S_iiE13access_buffer has been demoted
// _ZZ13allot_requestPiS_S_S_S_S_S_S_S_iiE13req_id_buffer has been demoted
// _ZZ13allot_requestPiS_S_S_S_S_S_S_S_iiE11temp_buffer has been demoted
// _ZZ13allot_requestPiS_S_S_S_S_S_S_S_iiE12temp2_buffer has been demoted
// _ZZ13allot_requestPiS_S_S_S_S_S_S_S_iiE4size has been demoted
.global .align 1 .b8 $str[15] = {10, 37, 100, 32, 44, 32, 37, 100, 32, 44, 32, 37, 100, 10};

.visible .entry _Z13allot_requestPiS_S_S_S_S_S_S_S_ii(
	.param .u64 .ptr .align 1 _Z13allot_requestPiS_S_S_S_S_S_S_S_ii_param_0,
	.param .u64 .ptr .align 1 _Z13allot_requestPiS_S_S_S_S_S_S_S_ii_param_1,
	.param .u64 .ptr .align 1 _Z13allot_requestPiS_S_S_S_S_S_S_S_ii_param_2,
	.param .u64 .ptr .align 1 _Z13allot_requestPiS_S_S_S_S_S_S_S_ii_param_3,
	.param .u64 .ptr .align 1 _Z13allot_requestPiS_S_S_S_S_S_S_S_ii_param_4,
	.param .u64 .ptr .align 1 _Z13allot_requestPiS_S_S_S_S_S_S_S_ii_param_5,
	.param .u64 .ptr .align 1 _Z13allot_requestPiS_S_S_S_S_S_S_S_ii_param_6,
	.param .u64 .ptr .align 1 _Z13allot_requestPiS_S_S_S_S_S_S_S_ii_param_7,
	.param .u64 .ptr .align 1 _Z13allot_requestPiS_S_S_S_S_S_S_S_ii_param_8,
	.param .u32 _Z13allot_requestPiS_S_S_S_S_S_S_S_ii_param_9,
	.param .u32 _Z13allot_requestPiS_S_S_S_S_S_S_S_ii_param_10
)
{
	.local .align 8 .b8 	__local_depot0[16];
	.reg .b64 	%SP;
	.reg .b64 	%SPL;
	.reg .pred 	%p<40>;
	.reg .b32 	%r<335>;
	.reg .b64 	%rd<15>;
	// demoted variable
	.shared .align 4 .b8 _ZZ13allot_requestPiS_S_S_S_S_S_S_S_iiE13access_buffer[4096];
	// demoted variable
	.shared .align 4 .b8 _ZZ13allot_requestPiS_S_S_S_S_S_S_S_iiE13req_id_buffer[4096];
	// demoted variable
	.shared .align 4 .b8 _ZZ13allot_requestPiS_S_S_S_S_S_S_S_iiE11temp_buffer[4096];
	// demoted variable
	.shared .align 4 .b8 _ZZ13allot_requestPiS_S_S_S_S_S_S_S_iiE12temp2_buffer[4096];
	// demoted variable
	.shared .align 4 .u32 _ZZ13allot_requestPiS_S_S_S_S_S_S_S_iiE4size;
	mov.u64 	%SPL, __local_depot0;
	cvta.local.u64 	%SP, %SPL;
	ld.param.u64 	%rd1, [_Z13allot_requestPiS_S_S_S_S_S_S_S_ii_param_4];
	ld.param.u64 	%rd2, [_Z13allot_requestPiS_S_S_S_S_S_S_S_ii_param_5];
	ld.param.u64 	%rd3, [_Z13allot_requestPiS_S_S_S_S_S_S_S_ii_param_6];
	ld.param.u32 	%r99, [_Z13allot_requestPiS_S_S_S_S_S_S_S_ii_param_10];
	mov.u32 	%r1, %tid.x;
	mov.b32 	%r100, 1;
	st.shared.u32 	[_ZZ13allot_requestPiS_S_S_S_S_S_S_S_iiE4size], %r100;
	setp.ge.u32 	%p1, %r1, %r99;
	@%p1 bra 	$L__BB0_31;
	cvta.to.global.u64 	%rd4, %rd2;
	cvta.to.global.u64 	%rd5, %rd3;
	cvta.to.global.u64 	%rd6, %rd1;
	mul.wide.u32 	%rd7, %r1, 4;
	add.s64 	%rd8, %rd4, %rd7;
	ld.global.u32 	%r101, [%rd8];
	add.s64 	%rd9, %rd5, %rd7;
	ld.global.u32 	%r102, [%rd9];
	mad.lo.s32 	%r103, %r101, 100, %r102;
	shl.b32 	%r104, %r1, 2;
	mov.u32 	%r105, _ZZ13allot_requestPiS_S_S_S_S_S_S_S_iiE13access_buffer;
	add.s32 	%r2, %r105, %r104;
	st.shared.u32 	[%r2], %r103;
	add.s64 	%rd10, %rd6, %rd7;
	ld.global.u32 	%r106, [%rd10];
	mov.u32 	%r107, _ZZ13allot_requestPiS_S_S_S_S_S_S_S_iiE13req_id_buffer;
	add.s32 	%r3, %r107, %r104;
	st.shared.u32 	[%r3], %r106;
	setp.ne.s32 	%p2, %r1, 0;
	setp.lt.s32 	%p3, %r99, 2;
	or.pred  	%p4, %p2, %p3;
	@%p4 bra 	$L__BB0_30;
	and.b32  	%r4, %r99, 7;
	add.s32 	%r5, %r4, -1;
	and.b32  	%r6, %r99, 3;
	and.b32  	%r7, %r99, 2147483640;
	and.b32  	%r8, %r99, 1;
	mov.b32 	%r299, 1;
$L__BB0_3:
	setp.ge.s32 	%p5, %r299, %r99;
	mov.b32 	%r301, 0;
	mov.u32 	%r324, %r301;
	@%p5 bra 	$L__BB0_10;
	mov.b32 	%r324, 0;
	mov.u32 	%r301, %r324;
$L__BB0_5:
	mov.u32 	%r307, %r301;
	setp.lt.s32 	%p6, %r299, 1;
	add.s32 	%r28, %r299, %r307;
	add.s32 	%r111, %r28, %r299;
	min.s32 	%r301, %r111, %r99;
	setp.ge.s32 	%p7, %r28, %r301;
	or.pred  	%p8, %p6, %p7;
	mov.u32 	%r309, %r28;
	@%p8 bra 	$L__BB0_32;
	shl.b32 	%r112, %r324, 2;
	mov.u32 	%r113, _ZZ13allot_requestPiS_S_S_S_S_S_S_S_iiE12temp2_buffer;
	add.s32 	%r314, %r113, %r112;
	mov.u32 	%r114, _ZZ13allot_requestPiS_S_S_S_S_S_S_S_iiE11temp_buffer;
	add.s32 	%r313, %r114, %r112;
	mov.u32 	%r309, %r28;
$L__BB0_7:
	shl.b32 	%r115, %r307, 2;
	add.s32 	%r117, %r105, %r115;
	ld.shared.u32 	%r318, [%r117];
	shl.b32 	%r118, %r309, 2;
	add.s32 	%r119, %r105, %r118;
	ld.shared.u32 	%r55, [%r119];
	setp.gt.u32 	%p9, %r318, %r55;
	@%p9 bra 	$L__BB0_46;
	add.s32 	%r122, %r107, %r115;
	ld.shared.u32 	%r123, [%r122];
	st.shared.u32 	[%r314], %r123;
	add.s32 	%r307, %r307, 1;
	bra.uni 	$L__BB0_47;
$L__BB0_9:
	add.s32 	%r194, %r299, %r301;
	setp.lt.s32 	%p25, %r194, %r99;
	@%p25 bra 	$L__BB0_5;
$L__BB0_10:
	setp.ge.s32 	%p26, %r324, %r99;
	@%p26 bra 	$L__BB0_17;
	sub.s32 	%r195, %r99, %r324;
	and.b32  	%r13, %r195, 3;
	setp.eq.s32 	%p27, %r13, 0;
	mov.u32 	%r303, %r324;
	mov.u32 	%r304, %r301;
	@%p27 bra 	$L__BB0_15;
	shl.b32 	%r196, %r301, 2;
	add.s32 	%r14, %r107, %r196;
	ld.shared.u32 	%r198, [%r14];
	shl.b32 	%r199, %r324, 2;
	mov.u32 	%r200, _ZZ13allot_requestPiS_S_S_S_S_S_S_S_iiE12temp2_buffer;
	add.s32 	%r15, %r200, %r199;
	st.shared.u32 	[%r15], %r198;
	add.s32 	%r16, %r105, %r196;
	ld.shared.u32 	%r202, [%r16];
	add.s32 	%r303, %r324, 1;
	mov.u32 	%r203, _ZZ13allot_requestPiS_S_S_S_S_S_S_S_iiE11temp_buffer;
	add.s32 	%r18, %r203, %r199;
	st.shared.u32 	[%r18], %r202;
	add.s32 	%r304, %r301, 1;
	setp.eq.s32 	%p28, %r13, 1;
	@%p28 bra 	$L__BB0_15;
	ld.shared.u32 	%r204, [%r14+4];
	st.shared.u32 	[%r15+4], %r204;
	ld.shared.u32 	%r205, [%r16+4];
	add.s32 	%r303, %r324, 2;
	st.shared.u32 	[%r18+4], %r205;
	add.s32 	%r304, %r301, 2;
	setp.eq.s32 	%p29, %r13, 2;
	@%p29 bra 	$L__BB0_15;
	ld.shared.u32 	%r206, [%r14+8];
	st.shared.u32 	[%r15+8], %r206;
	ld.shared.u32 	%r207, [%r16+8];
	add.s32 	%r303, %r324, 3;
	st.shared.u32 	[%r18+8], %r207;
	add.s32 	%r304, %r301, 3;
$L__BB0_15:
	sub.s32 	%r208, %r324, %r99;
	setp.gt.u32 	%p30, %r208, -4;
	@%p30 bra 	$L__BB0_17;
$L__BB0_16:
	shl.b32 	%r209, %r304, 2;
	add.s32 	%r211, %r107, %r209;
	ld.shared.u32 	%r212, [%r211];
	shl.b32 	%r213, %r303, 2;
	mov.u32 	%r214, _ZZ13allot_requestPiS_S_S_S_S_S_S_S_iiE12temp2_buffer;
	add.s32 	%r215, %r214, %r213;
	st.shared.u32 	[%r215], %r212;
	add.s32 	%r217, %r105, %r209;
	ld.shared.u32 	%r218, [%r217];
	mov.u32 	%r219, _ZZ13allot_requestPiS_S_S_S_S_S_S_S_iiE11temp_buffer;
	add.s32 	%r220, %r219, %r213;
	st.shared.u32 	[%r220], %r218;
	ld.shared.u32 	%r221, [%r211+4];
	st.shared.u32 	[%r215+4], %r221;
	ld.shared.u32 	%r222, [%r217+4];
	st.shared.u32 	[%r220+4], %r222;
	ld.shared.u32 	%r223, [%r211+8];
	st.shared.u32 	[%r215+8], %r223;
	ld.shared.u32 	%r224, [%r217+8];
	st.shared.u32 	[%r220+8], %r224;
	ld.shared.u32 	%r225, [%r211+12];
	st.shared.u32 	[%r215+12], %r225;
	ld.shared.u32 	%r226, [%r217+12];
	add.s32 	%r303, %r303, 4;
	st.shared.u32 	[%r220+12], %r226;
	add.s32 	%r304, %r304, 4;
	setp.eq.s32 	%p31, %r303, %r99;
	@%p31 bra 	$L__BB0_17;
	bra.uni 	$L__BB0_16;
$L__BB0_17:
	setp.lt.u32 	%p32, %r99, 8;
	mov.b32 	%r333, 0;
	@%p32 bra 	$L__BB0_20;
	mov.b32 	%r331, 0;
$L__BB0_19:
	.pragma "nounroll";
	shl.b32 	%r229, %r331, 2;
	mov.u32 	%r230, _ZZ13allot_requestPiS_S_S_S_S_S_S_S_iiE12temp2_buffer;
	add.s32 	%r231, %r230, %r229;
	ld.shared.u32 	%r232, [%r231];
	add.s32 	%r234, %r107, %r229;
	st.shared.u32 	[%r234], %r232;
	mov.u32 	%r235, _ZZ13allot_requestPiS_S_S_S_S_S_S_S_iiE11temp_buffer;
	add.s32 	%r236, %r235, %r229;
	ld.shared.u32 	%r237, [%r236];
	add.s32 	%r239, %r105, %r229;
	st.shared.u32 	[%r239], %r237;
	ld.shared.u32 	%r240, [%r231+4];
	st.shared.u32 	[%r234+4], %r240;
	ld.shared.u32 	%r241, [%r236+4];
	st.shared.u32 	[%r239+4], %r241;
	ld.shared.u32 	%r242, [%r231+8];
	st.shared.u32 	[%r234+8], %r242;
	ld.shared.u32 	%r243, [%r236+8];
	st.shared.u32 	[%r239+8], %r243;
	ld.shared.u32 	%r244, [%r231+12];
	st.shared.u32 	[%r234+12], %r244;
	ld.shared.u32 	%r245, [%r236+12];
	st.shared.u32 	[%r239+12], %r245;
	ld.shared.u32 	%r246, [%r231+16];
	st.shared.u32 	[%r234+16], %r246;
	ld.shared.u32 	%r247, [%r236+16];
	st.shared.u32 	[%r239+16], %r247;
	ld.shared.u32 	%r248, [%r231+20];
	st.shared.u32 	[%r234+20], %r248;
	ld.shared.u32 	%r249, [%r236+20];
	st.shared.u32 	[%r239+20], %r249;
	ld.shared.u32 	%r250, [%r231+24];
	st.shared.u32 	[%r234+24], %r250;
	ld.shared.u32 	%r251, [%r236+24];
	st.shared.u32 	[%r239+24], %r251;
	ld.shared.u32 	%r252, [%r231+28];
	st.shared.u32 	[%r234+28], %r252;
	ld.shared.u32 	%r253, [%r236+28];
	st.shared.u32 	[%r239+28], %r253;
	add.s32 	%r331, %r331, 8;
	setp.ne.s32 	%p33, %r331, %r7;
	mov.u32 	%r333, %r7;
	@%p33 bra 	$L__BB0_19;
$L__BB0_20:
	setp.eq.s32 	%p34, %r4, 0;
	@%p34 bra 	$L__BB0_28;
	setp.lt.u32 	%p35, %r5, 3;
	@%p35 bra 	$L__BB0_23;
	shl.b32 	%r254, %r333, 2;
	mov.u32 	%r255, _ZZ13allot_requestPiS_S_S_S_S_S_S_S_iiE12temp2_buffer;
	add.s32 	%r256, %r255, %r254;
	ld.shared.u32 	%r257, [%r256];
	add.s32 	%r259, %r107, %r254;
	st.shared.u32 	[%r259], %r257;
	mov.u32 	%r260, _ZZ13allot_requestPiS_S_S_S_S_S_S_S_iiE11temp_buffer;
	add.s32 	%r261, %r260, %r254;
	ld.shared.u32 	%r262, [%r261];
	add.s32 	%r264, %r105, %r254;
	st.shared.u32 	[%r264], %r262;
	ld.shared.u32 	%r265, [%r256+4];
	st.shared.u32 	[%r259+4], %r265;
	ld.shared.u32 	%r266, [%r261+4];
	st.shared.u32 	[%r264+4], %r266;
	ld.shared.u32 	%r267, [%r256+8];
	st.shared.u32 	[%r259+8], %r267;
	ld.shared.u32 	%r268, [%r261+8];
	st.shared.u32 	[%r264+8], %r268;
	ld.shared.u32 	%r269, [%r256+12];
	st.shared.u32 	[%r259+12], %r269;
	ld.shared.u32 	%r270, [%r261+12];
	st.shared.u32 	[%r264+12], %r270;
	add.s32 	%r333, %r333, 4;
$L__BB0_23:
	setp.eq.s32 	%p36, %r6, 0;
	@%p36 bra 	$L__BB0_28;
	setp.eq.s32 	%p37, %r6, 1;
	@%p37 bra 	$L__BB0_26;
	shl.b32 	%r271, %r333, 2;
	mov.u32 	%r272, _ZZ13allot_requestPiS_S_S_S_S_S_S_S_iiE12temp2_buffer;
	add.s32 	%r273, %r272, %r271;
	ld.shared.u32 	%r274, [%r273];
	add.s32 	%r276, %r107, %r271;
	st.shared.u32 	[%r276], %r274;
	mov.u32 	%r277, _ZZ13allot_requestPiS_S_S_S_S_S_S_S_iiE11temp_buffer;
	add.s32 	%r278, %r277, %r271;
	ld.shared.u32 	%r279, [%r278];
	add.s32 	%r281, %r105, %r271;
	st.shared.u32 	[%r281], %r279;
	ld.shared.u32 	%r282, [%r273+4];
	st.shared.u32 	[%r276+4], %r282;
	ld.shared.u32 	%r283, [%r278+4];
	st.shared.u32 	[%r281+4], %r283;
	add.s32 	%r333, %r333, 2;
$L__BB0_26:
	setp.eq.s32 	%p38, %r8, 0;
	@%p38 bra 	$L__BB0_28;
	shl.b32 	%r284, %r333, 2;
	mov.u32 	%r285, _ZZ13allot_requestPiS_S_S_S_S_S_S_S_iiE12temp2_buffer;
	add.s32 	%r286, %r285, %r284;
	ld.shared.u32 	%r287, [%r286];
	add.s32 	%r289, %r107, %r284;
	st.shared.u32 	[%r289], %r287;
	mov.u32 	%r290, _ZZ13allot_requestPiS_S_S_S_S_S_S_S_iiE11temp_buffer;
	add.s32 	%r291, %r290, %r284;
	ld.shared.u32 	%r292, [%r291];
	add.s32 	%r294, %r105, %r284;
	st.shared.u32 	[%r294], %r292;
$L__BB0_28:
	shl.b32 	%r299, %r299, 1;
	setp.lt.s32 	%p39, %r299, %r99;
	@%p39 bra 	$L__BB0_3;
	st.shared.u32 	[_ZZ13allot_requestPiS_S_S_S_S_S_S_S_iiE4size], %r299;
$L__BB0_30:
	add.u64 	%rd11, %SP, 0;
	add.u64 	%rd12, %SPL, 0;
	bar.sync 	0;
	ld.shared.u32 	%r295, [%r2];
	ld.shared.u32 	%r296, [%r3];
	st.local.v2.u32 	[%rd12], {%r295, %r296};
	st.local.u32 	[%rd12+8], %r1;
	mov.u64 	%rd13, $str;
	cvta.global.u64 	%rd14, %rd13;
	{ // callseq 0, 0
	.param .b64 param0;
	st.param.b64 	[param0], %rd14;
	.param .b64 param1;
	st.param.b64 	[param1], %rd11;
	.param .b32 retval0;
	call.uni (retval0), 
	vprintf, 
	(
	param0, 
	param1
	);
	ld.param.b32 	%r297, [retval0];
	} // callseq 0
$L__BB0_31:
	ret;
$L__BB0_32:
	setp.ge.s32 	%p13, %r307, %r28;
	mov.u32 	%r312, %r324;
	@%p13 bra 	$L__BB0_39;
	sub.s32 	%r129, %r28, %r307;
	and.b32  	%r35, %r129, 3;
	setp.eq.s32 	%p14, %r35, 0;
	mov.u32 	%r312, %r324;
	mov.u32 	%r311, %r307;
	@%p14 bra 	$L__BB0_37;
	shl.b32 	%r130, %r307, 2;
	add.s32 	%r36, %r107, %r130;
	ld.shared.u32 	%r132, [%r36];
	shl.b32 	%r133, %r324, 2;
	mov.u32 	%r134, _ZZ13allot_requestPiS_S_S_S_S_S_S_S_iiE12temp2_buffer;
	add.s32 	%r37, %r134, %r133;
	st.shared.u32 	[%r37], %r132;
	add.s32 	%r311, %r307, 1;
	add.s32 	%r39, %r105, %r130;
	ld.shared.u32 	%r136, [%r39];
	add.s32 	%r312, %r324, 1;
	mov.u32 	%r137, _ZZ13allot_requestPiS_S_S_S_S_S_S_S_iiE11temp_buffer;
	add.s32 	%r41, %r137, %r133;
	st.shared.u32 	[%r41], %r136;
	setp.eq.s32 	%p15, %r35, 1;
	@%p15 bra 	$L__BB0_37;
	ld.shared.u32 	%r138, [%r36+4];
	st.shared.u32 	[%r37+4], %r138;
	add.s32 	%r311, %r307, 2;
	ld.shared.u32 	%r139, [%r39+4];
	add.s32 	%r312, %r324, 2;
	st.shared.u32 	[%r41+4], %r139;
	setp.eq.s32 	%p16, %r35, 2;
	@%p16 bra 	$L__BB0_37;
	ld.shared.u32 	%r140, [%r36+8];
	st.shared.u32 	[%r37+8], %r140;
	add.s32 	%r311, %r307, 3;
	ld.shared.u32 	%r141, [%r39+8];
	add.s32 	%r312, %r324, 3;
	st.shared.u32 	[%r41+8], %r141;
$L__BB0_37:
	sub.s32 	%r142, %r307, %r28;
	setp.gt.u32 	%p17, %r142, -4;
	@%p17 bra 	$L__BB0_39;
$L__BB0_38:
	shl.b32 	%r143, %r311, 2;
	add.s32 	%r145, %r107, %r143;
	ld.shared.u32 	%r146, [%r145];
	shl.b32 	%r147, %r312, 2;
	mov.u32 	%r148, _ZZ13allot_requestPiS_S_S_S_S_S_S_S_iiE12temp2_buffer;
	add.s32 	%r149, %r148, %r147;
	st.shared.u32 	[%r149], %r146;
	add.s32 	%r151, %r105, %r143;
	ld.shared.u32 	%r152, [%r151];
	mov.u32 	%r153, _ZZ13allot_requestPiS_S_S_S_S_S_S_S_iiE11temp_buffer;
	add.s32 	%r154, %r153, %r147;
	st.shared.u32 	[%r154], %r152;
	ld.shared.u32 	%r155, [%r145+4];
	st.shared.u32 	[%r149+4], %r155;
	ld.shared.u32 	%r156, [%r151+4];
	st.shared.u32 	[%r154+4], %r156;
	ld.shared.u32 	%r157, [%r145+8];
	st.shared.u32 	[%r149+8], %r157;
	ld.shared.u32 	%r158, [%r151+8];
	st.shared.u32 	[%r154+8], %r158;
	ld.shared.u32 	%r159, [%r145+12];
	st.shared.u32 	[%r149+12], %r159;
	add.s32 	%r311, %r311, 4;
	ld.shared.u32 	%r160, [%r151+12];
	add.s32 	%r312, %r312, 4;
	st.shared.u32 	[%r154+12], %r160;
	setp.eq.s32 	%p18, %r311, %r28;
	@%p18 bra 	$L__BB0_39;
	bra.uni 	$L__BB0_38;
$L__BB0_39:
	setp.ge.s32 	%p19, %r309, %r301;
	mov.u32 	%r324, %r312;
	@%p19 bra 	$L__BB0_9;
	sub.s32 	%r162, %r301, %r309;
	and.b32  	%r65, %r162, 3;
	setp.eq.s32 	%p20, %r65, 0;
	mov.u32 	%r322, %r309;
	mov.u32 	%r324, %r312;
	@%p20 bra 	$L__BB0_44;
	shl.b32 	%r163, %r309, 2;
	add.s32 	%r66, %r107, %r163;
	ld.shared.u32 	%r165, [%r66];
	shl.b32 	%r166, %r312, 2;
	mov.u32 	%r167, _ZZ13allot_requestPiS_S_S_S_S_S_S_S_iiE12temp2_buffer;
	add.s32 	%r67, %r167, %r166;
	st.shared.u32 	[%r67], %r165;
	add.s32 	%r322, %r309, 1;
	add.s32 	%r69, %r105, %r163;
	ld.shared.u32 	%r169, [%r69];
	add.s32 	%r324, %r312, 1;
	mov.u32 	%r170, _ZZ13allot_requestPiS_S_S_S_S_S_S_S_iiE11temp_buffer;
	add.s32 	%r71, %r170, %r166;
	st.shared.u32 	[%r71], %r169;
	setp.eq.s32 	%p21, %r65, 1;
	@%p21 bra 	$L__BB0_44;
	ld.shared.u32 	%r171, [%r66+4];
	st.shared.u32 	[%r67+4], %r171;
	add.s32 	%r322, %r309, 2;
	ld.shared.u32 	%r172, [%r69+4];
	add.s32 	%r324, %r312, 2;
	st.shared.u32 	[%r71+4], %r172;
	setp.eq.s32 	%p22, %r65, 2;
	@%p22 bra 	$L__BB0_44;
	ld.shared.u32 	%r173, [%r66+8];
	st.shared.u32 	[%r67+8], %r173;
	add.s32 	%r322, %r309, 3;
	ld.shared.u32 	%r174, [%r69+8];
	add.s32 	%r324, %r312, 3;
	st.shared.u32 	[%r71+8], %r174;
$L__BB0_44:
	sub.s32 	%r175, %r309, %r301;
	setp.gt.u32 	%p23, %r175, -4;
	@%p23 bra 	$L__BB0_9;
$L__BB0_45:
	shl.b32 	%r176, %r322, 2;
	add.s32 	%r178, %r107, %r176;
	ld.shared.u32 	%r179, [%r178];
	shl.b32 	%r180, %r324, 2;
	mov.u32 	%r181, _ZZ13allot_requestPiS_S_S_S_S_S_S_S_iiE12temp2_buffer;
	add.s32 	%r182, %r181, %r180;
	st.shared.u32 	[%r182], %r179;
	add.s32 	%r184, %r105, %r176;
	ld.shared.u32 	%r185, [%r184];
	mov.u32 	%r186, _ZZ13allot_requestPiS_S_S_S_S_S_S_S_iiE11temp_buffer;
	add.s32 	%r187, %r186, %r180;
	st.shared.u32 	[%r187], %r185;
	ld.shared.u32 	%r188, [%r178+4];
	st.shared.u32 	[%r182+4], %r188;
	ld.shared.u32 	%r189, [%r184+4];
	st.shared.u32 	[%r187+4], %r189;
	ld.shared.u32 	%r190, [%r178+8];
	st.shared.u32 	[%r182+8], %r190;
	ld.shared.u32 	%r191, [%r184+8];
	st.shared.u32 	[%r187+8], %r191;
	ld.shared.u32 	%r192, [%r178+12];
	st.shared.u32 	[%r182+12], %r192;
	add.s32 	%r322, %r322, 4;
	ld.shared.u32 	%r193, [%r184+12];
	add.s32 	%r324, %r324, 4;
	st.shared.u32 	[%r187+12], %r193;
	setp.eq.s32 	%p24, %r322, %r301;
	@%p24 bra 	$L__BB0_9;
	bra.uni 	$L__BB0_45;
$L__BB0_46:
	add.s32 	%r126, %r107, %r118;
	ld.shared.u32 	%r127, [%r126];
	st.shared.u32 	[%r314], %r127;
	add.s32 	%r309, %r309, 1;
	mov.u32 	%r318, %r55;
$L__BB0_47:
	st.shared.u32 	[%r313], %r318;
	add.s32 	%r324, %r324, 1;
	setp.lt.s32 	%p10, %r307, %r28;
	setp.lt.s32 	%p11, %r309, %r301;
	and.pred  	%p12, %p10, %p11;
	add.s32 	%r314, %r314, 4;
	add.s32 	%r313, %r313, 4;
	@%p12 bra 	$L__BB0_7;
	bra.uni 	$L__BB0_32;

}


// ===== COMPILED SASS (sm_100) =====

	.target	sm_100

	.elftype	@"ET_EXEC"


//--------------------- .note.nv.tkinfo           --------------------------
	.section	.note.nv.tkinfo,"",@"SHT_NOTE"
	.sectionflags	@"SHF_NOTE_NV_TKINFO"
	.tkinfo
        /*0018*/ 	.word	0x00000002
        /*0030*/ 	.string	""
        /*0030*/ 	.string	"ptxas"
        /*0030*/ 	.string	"Cuda compilation tools, release 13.0, V13.0.88"
        /*0030*/ 	.string	"Build cuda_13.0.r13.0/compiler.36424714_0"
        /*0030*/ 	.string	"-arch sm_100 -m 64 "



//--------------------- .note.nv.cuinfo           --------------------------
	.section	.note.nv.cuinfo,"",@"SHT_NOTE"
	.sectionflags	@"SHF_NOTE_NV_CUINFO"
        /*0018*/ 	.short	0x0002
        /*001a*/ 	.short	0x0064
        /*001c*/ 	.short	0x0082
	.zero		2


//--------------------- .nv.info                  --------------------------
	.section	.nv.info,"",@"SHT_CUDA_INFO"
	.align	4


	//----- nvinfo : EIATTR_REGCOUNT
	.align		4
        /*0000*/ 	.byte	0x04, 0x2f
        /*0002*/ 	.short	(.L_4 - .L_3)
	.align		4
.L_3:
        /*0004*/ 	.word	index@(_Z13allot_requestPiS_S_S_S_S_S_S_S_ii)
        /*0008*/ 	.word	0x00000020


	//----- nvinfo : EIATTR_FRAME_SIZE
	.align		4
.L_4:
        /*000c*/ 	.byte	0x04, 0x11
        /*000e*/ 	.short	(.L_6 - .L_5)
	.align		4
.L_5:
        /*0010*/ 	.word	index@(_Z13allot_requestPiS_S_S_S_S_S_S_S_ii)
        /*0014*/ 	.word	0x00000010


	//----- nvinfo : EIATTR_MIN_STACK_SIZE
	.align		4
.L_6:
        /*0018*/ 	.byte	0x04, 0x12
        /*001a*/ 	.short	(.L_8 - .L_7)
	.align		4
.L_7:
        /*001c*/ 	.word	index@(_Z13allot_requestPiS_S_S_S_S_S_S_S_ii)
        /*0020*/ 	.word	0x00000010
.L_8:


//--------------------- .nv.compat                --------------------------
	.section	.nv.compat,"",@"SHT_CUDA_COMPAT_INFO"
	.align	4
        /*0000*/ 	.byte	0x02, 0x09, 0x00, 0x00, 0x02, 0x02, 0x01, 0x00, 0x02, 0x05, 0x05, 0x00, 0x03, 0x07, 0x01, 0x01
        /*0010*/ 	.byte	0x02, 0x03, 0x00, 0x00, 0x02, 0x06, 0x01, 0x00, 0x04, 0x0b, 0x08, 0x00, 0x09, 0x00, 0x00, 0x00
        /*0020*/ 	.byte	0x00, 0x00, 0x00, 0x00


//--------------------- .nv.info._Z13allot_requestPiS_S_S_S_S_S_S_S_ii --------------------------
	.section	.nv.info._Z13allot_requestPiS_S_S_S_S_S_S_S_ii,"",@"SHT_CUDA_INFO"
	.sectionflags	@""
	.align	4


	//----- nvinfo : EIATTR_CUDA_API_VERSION
	.align		4
        /*0000*/ 	.byte	0x04, 0x37
        /*0002*/ 	.short	(.L_10 - .L_9)
.L_9:
        /*0004*/ 	.word	0x00000082


	//----- nvinfo : EIATTR_KPARAM_INFO
	.align		4
.L_10:
        /*0008*/ 	.byte	0x04, 0x17
        /*000a*/ 	.short	(.L_12 - .L_11)
.L_11:
        /*000c*/ 	.word	0x00000000
        /*0010*/ 	.short	0x000a
        /*0012*/ 	.short	0x004c
        /*0014*/ 	.byte	0x00, 0xf0, 0x11, 0x00


	//----- nvinfo : EIATTR_KPARAM_INFO
	.align		4
.L_12:
        /*0018*/ 	.byte	0x04, 0x17
        /*001a*/ 	.short	(.L_14 - .L_13)
.L_13:
        /*001c*/ 	.word	0x00000000
        /*0020*/ 	.short	0x0009
        /*0022*/ 	.short	0x0048
        /*0024*/ 	.byte	0x00, 0xf0, 0x11, 0x00


	//----- nvinfo : EIATTR_KPARAM_INFO
	.align		4
.L_14:
        /*0028*/ 	.byte	0x04, 0x17
        /*002a*/ 	.short	(.L_16 - .L_15)
.L_15:
        /*002c*/ 	.word	0x00000000
        /*0030*/ 	.short	0x0008
        /*0032*/ 	.short	0x0040
        /*0034*/ 	.byte	0x00, 0xf5, 0x21, 0x00


	//----- nvinfo : EIATTR_KPARAM_INFO
	.align		4
.L_16:
        /*0038*/ 	.byte	0x04, 0x17
        /*003a*/ 	.short	(.L_18 - .L_17)
.L_17:
        /*003c*/ 	.word	0x00000000
        /*0040*/ 	.short	0x0007
        /*0042*/ 	.short	0x0038
        /*0044*/ 	.byte	0x00, 0xf5, 0x21, 0x00


	//----- nvinfo : EIATTR_KPARAM_INFO
	.align		4
.L_18:
        /*0048*/ 	.byte	0x04, 0x17
        /*004a*/ 	.short	(.L_20 - .L_19)
.L_19:
        /*004c*/ 	.word	0x00000000
        /*0050*/ 	.short	0x0006
        /*0052*/ 	.short	0x0030
        /*0054*/ 	.byte	0x00, 0xf5, 0x21, 0x00


	//----- nvinfo : EIATTR_KPARAM_INFO
	.align		4
.L_20:
        /*0058*/ 	.byte	0x04, 0x17
        /*005a*/ 	.short	(.L_22 - .L_21)
.L_21:
        /*005c*/ 	.word	0x00000000
        /*0060*/ 	.short	0x0005
        /*0062*/ 	.short	0x0028
        /*0064*/ 	.byte	0x00, 0xf5, 0x21, 0x00


	//----- nvinfo : EIATTR_KPARAM_INFO
	.align		4
.L_22:
        /*0068*/ 	.byte	0x04, 0x17
        /*006a*/ 	.short	(.L_24 - .L_23)
.L_23:
        /*006c*/ 	.word	0x00000000
        /*0070*/ 	.short	0x0004
        /*0072*/ 	.short	0x0020
        /*0074*/ 	.byte	0x00, 0xf5, 0x21, 0x00


	//----- nvinfo : EIATTR_KPARAM_INFO
	.align		4
.L_24:
        /*0078*/ 	.byte	0x04, 0x17
        /*007a*/ 	.short	(.L_26 - .L_25)
.L_25:
        /*007c*/ 	.word	0x00000000
        /*0080*/ 	.short	0x0003
        /*0082*/ 	.short	0x0018
        /*0084*/ 	.byte	0x00, 0xf5, 0x21, 0x00


	//----- nvinfo : EIATTR_KPARAM_INFO
	.align		4
.L_26:
        /*0088*/ 	.byte	0x04, 0x17
        /*008a*/ 	.short	(.L_28 - .L_27)
.L_27:
        /*008c*/ 	.word	0x00000000
        /*0090*/ 	.short	0x0002
        /*0092*/ 	.short	0x0010
        /*0094*/ 	.byte	0x00, 0xf5, 0x21, 0x00


	//----- nvinfo : EIATTR_KPARAM_INFO
	.align		4
.L_28:
        /*0098*/ 	.byte	0x04, 0x17
        /*009a*/ 	.short	(.L_30 - .L_29)
.L_29:
        /*009c*/ 	.word	0x00000000
        /*00a0*/ 	.short	0x0001
        /*00a2*/ 	.short	0x0008
        /*00a4*/ 	.byte	0x00, 0xf5, 0x21, 0x00


	//----- nvinfo : EIATTR_KPARAM_INFO
	.align		4
.L_30:
        /*00a8*/ 	.byte	0x04, 0x17
        /*00aa*/ 	.short	(.L_32 - .L_31)
.L_31:
        /*00ac*/ 	.word	0x00000000
        /*00b0*/ 	.short	0x0000
        /*00b2*/ 	.short	0x0000
        /*00b4*/ 	.byte	0x00, 0xf5, 0x21, 0x00


	//----- nvinfo : EIATTR_SPARSE_MMA_MASK
	.align		4
.L_32:
        /*00b8*/ 	.byte	0x03, 0x50
        /*00ba*/ 	.short	0x0000


	//----- nvinfo : EIATTR_MAXREG_COUNT
	.align		4
        /*00bc*/ 	.byte	0x03, 0x1b
        /*00be*/ 	.short	0x00ff


	//----- nvinfo : EIATTR_NUM_BARRIERS
	.align		4
        /*00c0*/ 	.byte	0x02, 0x4c
        /*00c2*/ 	.byte	0x01
	.zero		1


	//----- nvinfo : EIATTR_EXTERNS
	.align		4
        /*00c4*/ 	.byte	0x04, 0x0f
        /*00c6*/ 	.short	(.L_34 - .L_33)


	//   ....[0]....
	.align		4
.L_33:
        /*00c8*/ 	.word	index@(vprintf)


	//----- nvinfo : EIATTR_MERCURY_ISA_VERSION
	.align		4
.L_34:
        /*00cc*/ 	.byte	0x03, 0x5f
        /*00ce*/ 	.short	0x0101


	//----- nvinfo : EIATTR_VRC_CTA_INIT_COUNT
	.align		4
        /*00d0*/ 	.byte	0x02, 0x4a
	.zero		1
	.zero		1


	//----- nvinfo : EIATTR_SYSCALL_OFFSETS
	.align		4
        /*00d4*/ 	.byte	0x04, 0x46
        /*00d6*/ 	.short	(.L_36 - .L_35)


	//   ....[0]....
.L_35:
        /*00d8*/ 	.word	0x00003530


	//----- nvinfo : EIATTR_EXIT_INSTR_OFFSETS
	.align		4
.L_36:
        /*00dc*/ 	.byte	0x04, 0x1c
        /*00de*/ 	.short	(.L_38 - .L_37)


	//   ....[0]....
.L_37:
        /*00e0*/ 	.word	0x000000e0


	//   ....[1]....
        /*00e4*/ 	.word	0x00003540


	//----- nvinfo : EIATTR_CRS_STACK_SIZE
	.align		4
.L_38:
        /*00e8*/ 	.byte	0x04, 0x1e
        /*00ea*/ 	.short	(.L_40 - .L_39)
.L_39:
        /*00ec*/ 	.word	0x00000000


	//----- nvinfo : EIATTR_CBANK_PARAM_SIZE
	.align		4
.L_40:
        /*00f0*/ 	.byte	0x03, 0x19
        /*00f2*/ 	.short	0x0050


	//----- nvinfo : EIATTR_PARAM_CBANK
	.align		4
        /*00f4*/ 	.byte	0x04, 0x0a
        /*00f6*/ 	.short	(.L_42 - .L_41)
	.align		4
.L_41:
        /*00f8*/ 	.word	index@(.nv.constant0._Z13allot_requestPiS_S_S_S_S_S_S_S_ii)
        /*00fc*/ 	.short	0x0380
        /*00fe*/ 	.short	0x0050


	//----- nvinfo : EIATTR_SW_WAR
	.align		4
.L_42:
        /*0100*/ 	.byte	0x04, 0x36
        /*0102*/ 	.short	(.L_44 - .L_43)
.L_43:
        /*0104*/ 	.word	0x00000008
.L_44:


//--------------------- .nv.callgraph             --------------------------
	.section	.nv.callgraph,"",@"SHT_CUDA_CALLGRAPH"
	.align	4
	.sectionentsize	8
	.align		4
        /*0000*/ 	.word	0x00000000
	.align		4
        /*0004*/ 	.word	0xffffffff
	.align		4
        /*0008*/ 	.word	index@(_Z13allot_requestPiS_S_S_S_S_S_S_S_ii)
	.align		4
        /*000c*/ 	.word	index@(vprintf)
	.align		4
        /*0010*/ 	.word	0x00000000
	.align		4
        /*0014*/ 	.word	0xfffffffe
	.align		4
        /*0018*/ 	.word	0x00000000
	.align		4
        /*001c*/ 	.word	0xfffffffd
	.align		4
        /*0020*/ 	.word	0x00000000
	.align		4
        /*0024*/ 	.word	0xfffffffc


//--------------------- .nv.constant4             --------------------------
	.section	.nv.constant4,"a",@progbits
	.align	8
	.align		8
.nv.constant4:
        /*0000*/ 	.dword	vprintf
	.align		8
        /*0008*/ 	.dword	d_succ
	.align		8
        /*0010*/ 	.dword	d_fail
	.align		8
        /*0018*/ 	.dword	$str


//--------------------- .text._Z13allot_requestPiS_S_S_S_S_S_S_S_ii --------------------------
	.section	.text._Z13allot_requestPiS_S_S_S_S_S_S_S_ii,"ax",@progbits
	.align	128
        .global         _Z13allot_requestPiS_S_S_S_S_S_S_S_ii
        .type           _Z13allot_requestPiS_S_S_S_S_S_S_S_ii,@function
        .size           _Z13allot_requestPiS_S_S_S_S_S_S_S_ii,(.L_x_35 - _Z13allot_requestPiS_S_S_S_S_S_S_S_ii)
        .other          _Z13allot_requestPiS_S_S_S_S_S_S_S_ii,@"STO_CUDA_ENTRY STV_DEFAULT"
_Z13allot_requestPiS_S_S_S_S_S_S_S_ii:
.text._Z13allot_requestPiS_S_S_S_S_S_S_S_ii:
[----:B------:R-:W0:Y:S01]  /*0000*/  LDC R1, c[0x0][0x37c] ;  /* 0x0000df00ff017b82 */ /* 0x000e220000000800 */
[----:B------:R-:W1:Y:S07]  /*0010*/  S2R R0, SR_TID.X ;  /* 0x0000000000007919 */ /* 0x000e6e0000002100 */
[----:B------:R-:W1:Y:S01]  /*0020*/  LDC R13, c[0x0][0x3cc] ;  /* 0x0000f300ff0d7b82 */ /* 0x000e620000000800 */
[----:B------:R-:W2:Y:S01]  /*0030*/  LDCU UR6, c[0x0][0x2f8] ;  /* 0x00005f00ff0677ac */ /* 0x000ea20008000800 */
[----:B0-----:R-:W-:-:S02]  /*0040*/  VIADD R1, R1, 0xfffffff0 ;  /* 0xfffffff001017836 */ /* 0x001fc40000000000 */
[----:B------:R-:W-:Y:S01]  /*0050*/  IMAD.MOV.U32 R2, RZ, RZ, 0x1 ;  /* 0x00000001ff027424 */ /* 0x000fe200078e00ff */
[----:B------:R-:W0:Y:S03]  /*0060*/  LDCU UR7, c[0x0][0x2fc] ;  /* 0x00005f80ff0777ac */ /* 0x000e260008000800 */
[----:B------:R-:W3:Y:S01]  /*0070*/  S2UR UR5, SR_CgaCtaId ;  /* 0x00000000000579c3 */ /* 0x000ee20000008800 */
[----:B------:R-:W-:Y:S01]  /*0080*/  UMOV UR4, 0x400 ;  /* 0x0000040000047882 */ /* 0x000fe20000000000 */
[----:B--2---:R-:W-:-:S05]  /*0090*/  IADD3 R6, P1, PT, R1, UR6, RZ ;  /* 0x0000000601067c10 */ /* 0x004fca000ff3e0ff */
[----:B0-----:R-:W-:Y:S01]  /*00a0*/  IMAD.X R7, RZ, RZ, UR7, P1 ;  /* 0x00000007ff077e24 */ /* 0x001fe200088e06ff */
[----:B-1----:R-:W-:Y:S01]  /*00b0*/  ISETP.GE.U32.AND P0, PT, R0, R13, PT ;  /* 0x0000000d0000720c */ /* 0x002fe20003f06070 */
[----:B---3--:R-:W-:-:S09]  /*00c0*/  ULEA UR12, UR5, UR4, 0x18 ;  /* 0x00000004050c7291 */ /* 0x008fd2000f8ec0ff */
[----:B------:R0:W-:Y:S03]  /*00d0*/  STS [UR12+0x4000], R2 ;  /* 0x00400002ff007988 */ /* 0x0001e6000800080c */
[----:B------:R-:W-:Y:S05]  /*00e0*/  @P0 EXIT ;  /* 0x000000000000094d */ /* 0x000fea0003800000 */
[----:B------:R-:W1:Y:S01]  /*00f0*/  LDC.64 R4, c[0x0][0x3a8] ;  /* 0x0000ea00ff047b82 */ /* 0x000e620000000a00 */
[----:B------:R-:W2:Y:S07]  /*0100*/  LDCU.64 UR6, c[0x0][0x358] ;  /* 0x00006b00ff0677ac */ /* 0x000eae0008000a00 */
[----:B------:R-:W3:Y:S08]  /*0110*/  LDC.64 R8, c[0x0][0x3b0] ;  /* 0x0000ec00ff087b82 */ /* 0x000ef00000000a00 */
[----:B------:R-:W4:Y:S01]  /*0120*/  LDC.64 R10, c[0x0][0x3a0] ;  /* 0x0000e800ff0a7b82 */ /* 0x000f220000000a00 */
[----:B-1----:R-:W-:-:S06]  /*0130*/  IMAD.WIDE.U32 R4, R0, 0x4, R4 ;  /* 0x0000000400047825 */ /* 0x002fcc00078e0004 */
[----:B--2---:R-:W2:Y:S01]  /*0140*/  LDG.E R4, desc[UR6][R4.64] ;  /* 0x0000000604047981 */ /* 0x004ea2000c1e1900 */
[----:B---3--:R-:W-:-:S06]  /*0150*/  IMAD.WIDE.U32 R8, R0, 0x4, R8 ;  /* 0x0000000400087825 */ /* 0x008fcc00078e0008 */
[----:B------:R-:W2:Y:S01]  /*0160*/  LDG.E R9, desc[UR6][R8.64] ;  /* 0x0000000608097981 */ /* 0x000ea2000c1e1900 */
[----:B----4-:R-:W-:-:S06]  /*0170*/  IMAD.WIDE.U32 R10, R0, 0x4, R10 ;  /* 0x00000004000a7825 */ /* 0x010fcc00078e000a */
[----:B------:R-:W3:Y:S01]  /*0180*/  LDG.E R11, desc[UR6][R10.64] ;  /* 0x000000060a0b7981 */ /* 0x000ee2000c1e1900 */
[----:B------:R-:W-:-:S04]  /*0190*/  UIADD3 UR4, UPT, UPT, UR4, 0x1000, URZ ;  /* 0x0000100004047890 */ /* 0x000fc8000fffe0ff */
[----:B------:R-:W-:Y:S01]  /*01a0*/  ULEA UR5, UR5, UR4, 0x18 ;  /* 0x0000000405057291 */ /* 0x000fe2000f8ec0ff */
[----:B------:R-:W-:-:S05]  /*01b0*/  LEA R3, R0, UR12, 0x2 ;  /* 0x0000000c00037c11 */ /* 0x000fca000f8e10ff */
[----:B0-----:R-:W-:Y:S02]  /*01c0*/  LEA R2, R0, UR5, 0x2 ;  /* 0x0000000500027c11 */ /* 0x001fe4000f8e10ff */
[----:B------:R-:W-:-:S04]  /*01d0*/  ISETP.GE.AND P0, PT, R13, 0x2, PT ;  /* 0x000000020d00780c */ /* 0x000fc80003f06270 */
[----:B------:R-:W-:Y:S01]  /*01e0*/  ISETP.NE.OR P0, PT, R0, RZ, !P0 ;  /* 0x000000ff0000720c */ /* 0x000fe20004705670 */
[----:B------:R-:W-:Y:S01]  /*01f0*/  BSSY.RECONVERGENT B0, `(.L_x_0) ;  /* 0x0000328000007945 */ /* 0x000fe20003800200 */
[----:B--2---:R-:W-:-:S05]  /*0200*/  IMAD R12, R4, 0x64, R9 ;  /* 0x00000064040c7824 */ /* 0x004fca00078e0209 */
[----:B------:R0:W-:Y:S04]  /*0210*/  STS [R3], R12 ;  /* 0x0000000c03007388 */ /* 0x0001e80000000800 */
[----:B---3--:R0:W-:Y:S02]  /*0220*/  STS [R2], R11 ;  /* 0x0000000b02007388 */ /* 0x0081e40000000800 */
[----:B------:R-:W-:Y:S05]  /*0230*/  @P0 BRA `(.L_x_1) ;  /* 0x00000030008c0947 */ /* 0x000fea0003800000 */
[C---:B------:R-:W-:Y:S01]  /*0240*/  LOP3.LUT R18, R13.reuse, 0x7, RZ, 0xc0, !PT ;  /* 0x000000070d127812 */ /* 0x040fe200078ec0ff */
[----:B------:R-:W-:Y:S01]  /*0250*/  IMAD.MOV.U32 R5, RZ, RZ, 0x1 ;  /* 0x00000001ff057424 */ /* 0x000fe200078e00ff */
[----:B------:R-:W-:-:S03]  /*0260*/  LOP3.LUT R19, R13, 0x3, RZ, 0xc0, !PT ;  /* 0x000000030d137812 */ /* 0x000fc600078ec0ff */
[----:B------:R-:W-:-:S05]  /*0270*/  VIADD R4, R18, 0xffffffff ;  /* 0xffffffff12047836 */ /* 0x000fca0000000000 */
[----:B------:R-:W-:Y:S02]  /*0280*/  ISETP.GE.U32.AND P1, PT, R4, 0x3, PT ;  /* 0x000000030400780c */ /* 0x000fe40003f26070 */
[----:B------:R-:W-:-:S11]  /*0290*/  LOP3.LUT R4, R13, 0x7ffffff8, RZ, 0xc0, !PT ;  /* 0x7ffffff80d047812 */ /* 0x000fd600078ec0ff */
.L_x_32:
[----:B-1----:R-:W1:Y:S01]  /*02a0*/  LDC R10, c[0x0][0x3cc] ;  /* 0x0000f300ff0a7b82 */ /* 0x002e620000000800 */
[----:B0-----:R-:W-:Y:S02]  /*02b0*/  CS2R R8, SRZ ;  /* 0x0000000000087805 */ /* 0x001fe4000001ff00 */
[----:B-1----:R-:W-:-:S13]  /*02c0*/  ISETP.GE.AND P0, PT, R5, R10, PT ;  /* 0x0000000a0500720c */ /* 0x002fda0003f06270 */
[----:B--234-:R-:W-:Y:S05]  /*02d0*/  @P0 BRA `(.L_x_2) ;  /* 0x0000001c00300947 */ /* 0x01cfea0003800000 */
[----:B------:R-:W-:-:S07]  /*02e0*/  CS2R R8, SRZ ;  /* 0x0000000000087805 */ /* 0x000fce000001ff00 */
.L_x_19:
[----:B-1----:R-:W1:Y:S01]  /*02f0*/  LDCU UR4, c[0x0][0x3cc] ;  /* 0x00007980ff0477ac */ /* 0x002e620008000800 */
[----:B------:R-:W-:Y:S02]  /*0300*/  IMAD.IADD R13, R8, 0x1, R5 ;  /* 0x00000001080d7824 */ /* 0x000fe400078e0205 */
[----:B------:R-:W-:Y:S02]  /*0310*/  IMAD.MOV.U32 R14, RZ, RZ, R8 ;  /* 0x000000ffff0e7224 */ /* 0x000fe400078e0008 */
[----:B0-----:R-:W-:Y:S01]  /*0320*/  IMAD.MOV.U32 R11, RZ, RZ, R13 ;  /* 0x000000ffff0b7224 */ /* 0x001fe200078e000d */
[----:B-1----:R-:W-:-:S04]  /*0330*/  VIADDMNMX R10, R13, R5, UR4, PT ;  /* 0x000000040d0a7e46 */ /* 0x002fc8000b800105 */
[----:B------:R-:W-:Y:S01]  /*0340*/  ISETP.GE.AND P0, PT, R13, R10, PT ;  /* 0x0000000a0d00720c */ /* 0x000fe20003f06270 */
[----:B------:R-:W-:-:S03]  /*0350*/  IMAD.MOV.U32 R8, RZ, RZ, R10 ;  /* 0x000000ffff087224 */ /* 0x000fc600078e000a */
[----:B------:R-:W-:-:S13]  /*0360*/  ISETP.LT.OR P0, PT, R5, 0x1, P0 ;  /* 0x000000010500780c */ /* 0x000fda0000701670 */
[----:B--234-:R-:W-:Y:S05]  /*0370*/  @P0 BRA `(.L_x_3) ;  /* 0x0000000000780947 */ /* 0x01cfea0003800000 */
[----:B------:R-:W0:Y:S01]  /*0380*/  S2R R12, SR_CgaCtaId ;  /* 0x00000000000c7919 */ /* 0x000e220000008800 */
[----:B------:R-:W-:-:S05]  /*0390*/  MOV R11, 0x400 ;  /* 0x00000400000b7802 */ /* 0x000fca0000000f00 */
[C---:B------:R-:W-:Y:S02]  /*03a0*/  VIADD R10, R11.reuse, 0x3000 ;  /* 0x000030000b0a7836 */ /* 0x040fe40000000000 */
[----:B------:R-:W-:-:S03]  /*03b0*/  VIADD R11, R11, 0x2000 ;  /* 0x000020000b0b7836 */ /* 0x000fc60000000000 */
[C---:B0-----:R-:W-:Y:S02]  /*03c0*/  LEA R10, R12.reuse, R10, 0x18 ;  /* 0x0000000a0c0a7211 */ /* 0x041fe400078ec0ff */
[----:B------:R-:W-:Y:S01]  /*03d0*/  LEA R12, R12, R11, 0x18 ;  /* 0x0000000b0c0c7211 */ /* 0x000fe200078ec0ff */
[----:B------:R-:W-:Y:S02]  /*03e0*/  IMAD.MOV.U32 R11, RZ, RZ, R13 ;  /* 0x000000ffff0b7224 */ /* 0x000fe400078e000d */
[C---:B------:R-:W-:Y:S02]  /*03f0*/  IMAD R10, R9.reuse, 0x4, R10 ;  /* 0x00000004090a7824 */ /* 0x040fe400078e020a */
[----:B------:R-:W-:-:S07]  /*0400*/  IMAD R12, R9, 0x4, R12 ;  /* 0x00000004090c7824 */ /* 0x000fce00078e020c */
.L_x_4:
[----:B------:R-:W-:Y:S01]  /*0410*/  LEA R16, R11, UR12, 0x2 ;  /* 0x0000000c0b107c11 */ /* 0x000fe2000f8e10ff */
[----:B------:R-:W-:Y:S01]  /*0420*/  VIADD R9, R9, 0x1 ;  /* 0x0000000109097836 */ /* 0x000fe20000000000 */
[----:B------:R-:W-:-:S04]  /*0430*/  LEA R15, R14, UR12, 0x2 ;  /* 0x0000000c0e0f7c11 */ /* 0x000fc8000f8e10ff */
[----:B------:R-:W-:Y:S04]  /*0440*/  LDS R16, [R16] ;  /* 0x0000000010107984 */ /* 0x000fe80000000800 */
[----:B------:R-:W0:Y:S02]  /*0450*/  LDS R17, [R15] ;  /* 0x000000000f117984 */ /* 0x000e240000000800 */
[----:B0-----:R-:W-:-:S13]  /*0460*/  ISETP.GT.U32.AND P0, PT, R17, R16, PT ;  /* 0x000000101100720c */ /* 0x001fda0003f04070 */
[C---:B------:R-:W-:Y:S01]  /*0470*/  @!P0 LEA R20, R14.reuse, UR5, 0x2 ;  /* 0x000000050e148c11 */ /* 0x040fe2000f8e10ff */
[----:B------:R-:W-:Y:S01]  /*0480*/  @!P0 VIADD R14, R14, 0x1 ;  /* 0x000000010e0e8836 */ /* 0x000fe20000000000 */
[C---:B------:R-:W-:Y:S01]  /*0490*/  @P0 LEA R22, R11.reuse, UR5, 0x2 ;  /* 0x000000050b160c11 */ /* 0x040fe2000f8e10ff */
[----:B------:R-:W-:Y:S02]  /*04a0*/  @P0 VIADD R11, R11, 0x1 ;  /* 0x000000010b0b0836 */ /* 0x000fe40000000000 */
[----:B------:R-:W0:Y:S01]  /*04b0*/  @!P0 LDS R21, [R20] ;  /* 0x0000000014158984 */ /* 0x000e220000000800 */
[----:B------:R-:W-:Y:S01]  /*04c0*/  @P0 IMAD.MOV.U32 R17, RZ, RZ, R16 ;  /* 0x000000ffff110224 */ /* 0x000fe200078e0010 */
[----:B------:R-:W-:Y:S02]  /*04d0*/  ISETP.LT.AND P2, PT, R14, R13, PT ;  /* 0x0000000d0e00720c */ /* 0x000fe40003f41270 */
[----:B0-----:R-:W-:Y:S04]  /*04e0*/  @!P0 STS [R10], R21 ;  /* 0x000000150a008388 */ /* 0x001fe80000000800 */
[----:B------:R-:W0:Y:S04]  /*04f0*/  @P0 LDS R23, [R22] ;  /* 0x0000000016170984 */ /* 0x000e280000000800 */
[----:B0-----:R0:W-:Y:S01]  /*0500*/  @P0 STS [R10], R23 ;  /* 0x000000170a000388 */ /* 0x0011e20000000800 */
[----:B------:R-:W-:-:S03]  /*0510*/  ISETP.GE.AND P0, PT, R11, R8, PT ;  /* 0x000000080b00720c */ /* 0x000fc60003f06270 */
[----:B------:R1:W-:Y:S01]  /*0520*/  STS [R12], R17 ;  /* 0x000000110c007388 */ /* 0x0003e20000000800 */
[----:B0-----:R-:W-:Y:S02]  /*0530*/  VIADD R10, R10, 0x4 ;  /* 0x000000040a0a7836 */ /* 0x001fe40000000000 */
[----:B-1----:R-:W-:-:S07]  /*0540*/  VIADD R12, R12, 0x4 ;  /* 0x000000040c0c7836 */ /* 0x002fce0000000000 */
[----:B------:R-:W-:Y:S05]  /*0550*/  @!P0 BRA P2, `(.L_x_4) ;  /* 0xfffffffc00ac8947 */ /* 0x000fea000103ffff */
.L_x_3:
[----:B------:R-:W-:Y:S01]  /*0560*/  ISETP.GE.AND P0, PT, R14, R13, PT ;  /* 0x0000000d0e00720c */ /* 0x000fe20003f06270 */
[----:B------:R-:W-:-:S12]  /*0570*/  IMAD.MOV.U32 R10, RZ, RZ, R9 ;  /* 0x000000ffff0a7224 */ /* 0x000fd800078e0009 */
[----:B------:R-:W-:Y:S05]  /*0580*/  @P0 BRA `(.L_x_5) ;  /* 0x0000000c00340947 */ /* 0x000fea0003800000 */
[--C-:B------:R-:W-:Y:S02]  /*0590*/  IMAD.IADD R15, R13, 0x1, -R14.reuse ;  /* 0x000000010d0f7824 */ /* 0x100fe400078e0a0e */
[----:B------:R-:W-:Y:S02]  /*05a0*/  IMAD.IADD R10, R14, 0x1, -R13 ;  /* 0x000000010e0a7824 */ /* 0x000fe400078e0a0d */
[----:B------:R-:W-:Y:S01]  /*05b0*/  IMAD.MOV.U32 R12, RZ, RZ, R14 ;  /* 0x000000ffff0c7224 */ /* 0x000fe200078e000e */
[----:B------:R-:W-:Y:S02]  /*05c0*/  LOP3.LUT P2, R15, R15, 0x3, RZ, 0xc0, !PT ;  /* 0x000000030f0f7812 */ /* 0x000fe4000784c0ff */
[----:B------:R-:W-:Y:S01]  /*05d0*/  ISETP.GT.U32.AND P0, PT, R10, -0x4, PT ;  /* 0xfffffffc0a00780c */ /* 0x000fe20003f04070 */
[----:B------:R-:W-:-:S10]  /*05e0*/  IMAD.MOV.U32 R10, RZ, RZ, R9 ;  /* 0x000000ffff0a7224 */ /* 0x000fd400078e0009 */
[----:B------:R-:W-:Y:S05]  /*05f0*/  @!P2 BRA `(.L_x_6) ;  /* 0x00000000007ca947 */ /* 0x000fea0003800000 */
[C---:B------:R-:W-:Y:S01]  /*0600*/  LEA R16, R14.reuse, UR5, 0x2 ;  /* 0x000000050e107c11 */ /* 0x040fe2000f8e10ff */
[----:B------:R-:W0:Y:S01]  /*0610*/  S2R R23, SR_CgaCtaId ;  /* 0x0000000000177919 */ /* 0x000e220000008800 */
[----:B------:R-:W-:Y:S02]  /*0620*/  MOV R10, 0x400 ;  /* 0x00000400000a7802 */ /* 0x000fe40000000f00 */
[----:B------:R-:W-:Y:S01]  /*0630*/  LEA R17, R14, UR12, 0x2 ;  /* 0x0000000c0e117c11 */ /* 0x000fe2000f8e10ff */
[----:B------:R-:W1:Y:S01]  /*0640*/  LDS R21, [R16] ;  /* 0x0000000010157984 */ /* 0x000e620000000800 */
[----:B------:R-:W-:Y:S01]  /*0650*/  ISETP.NE.AND P2, PT, R15, 0x1, PT ;  /* 0x000000010f00780c */ /* 0x000fe20003f45270 */
[C---:B------:R-:W-:Y:S02]  /*0660*/  VIADD R12, R10.reuse, 0x3000 ;  /* 0x000030000a0c7836 */ /* 0x040fe40000000000 */
[----:B------:R-:W-:-:S03]  /*0670*/  VIADD R10, R10, 0x2000 ;  /* 0x000020000a0a7836 */ /* 0x000fc60000000000 */
[C---:B0-----:R-:W-:Y:S02]  /*0680*/  LEA R12, R23.reuse, R12, 0x18 ;  /* 0x0000000c170c7211 */ /* 0x041fe400078ec0ff */
[----:B------:R-:W-:-:S03]  /*0690*/  LEA R10, R23, R10, 0x18 ;  /* 0x0000000a170a7211 */ /* 0x000fc600078ec0ff */
[C---:B------:R-:W-:Y:S02]  /*06a0*/  IMAD R20, R9.reuse, 0x4, R12 ;  /* 0x0000000409147824 */ /* 0x040fe400078e020c */
[C---:B------:R-:W-:Y:S02]  /*06b0*/  IMAD R25, R9.reuse, 0x4, R10 ;  /* 0x0000000409197824 */ /* 0x040fe400078e020a */
[----:B------:R-:W-:Y:S02]  /*06c0*/  VIADD R12, R14, 0x1 ;  /* 0x000000010e0c7836 */ /* 0x000fe40000000000 */
[----:B------:R-:W-:Y:S01]  /*06d0*/  VIADD R10, R9, 0x1 ;  /* 0x00000001090a7836 */ /* 0x000fe20000000000 */
[----:B-1----:R-:W-:Y:S04]  /*06e0*/  STS [R20], R21 ;  /* 0x0000001514007388 */ /* 0x002fe80000000800 */
[----:B------:R-:W0:Y:S04]  /*06f0*/  LDS R22, [R17] ;  /* 0x0000000011167984 */ /* 0x000e280000000800 */
[----:B0-----:R0:W-:Y:S01]  /*0700*/  STS [R25], R22 ;  /* 0x0000001619007388 */ /* 0x0011e20000000800 */
[----:B------:R-:W-:Y:S05]  /*0710*/  @!P2 BRA `(.L_x_6) ;  /* 0x000000000034a947 */ /* 0x000fea0003800000 */
[----:B------:R-:W1:Y:S01]  /*0720*/  LDS R21, [R16+0x4] ;  /* 0x0000040010157984 */ /* 0x000e620000000800 */
[----:B------:R-:W-:Y:S01]  /*0730*/  ISETP.NE.AND P2, PT, R15, 0x2, PT ;  /* 0x000000020f00780c */ /* 0x000fe20003f45270 */
[----:B------:R-:W-:Y:S02]  /*0740*/  VIADD R10, R9, 0x2 ;  /* 0x00000002090a7836 */ /* 0x000fe40000000000 */
[----:B------:R-:W-:-:S10]  /*0750*/  VIADD R12, R14, 0x2 ;  /* 0x000000020e0c7836 */ /* 0x000fd40000000000 */
[----:B------:R-:W-:Y:S02]  /*0760*/  @P2 VIADD R10, R9, 0x3 ;  /* 0x00000003090a2836 */ /* 0x000fe40000000000 */
[----:B------:R-:W-:Y:S01]  /*0770*/  @P2 VIADD R12, R14, 0x3 ;  /* 0x000000030e0c2836 */ /* 0x000fe20000000000 */
[----:B-1----:R-:W-:Y:S04]  /*0780*/  STS [R20+0x4], R21 ;  /* 0x0000041514007388 */ /* 0x002fe80000000800 */
[----:B0-----:R-:W0:Y:S04]  /*0790*/  LDS R22, [R17+0x4] ;  /* 0x0000040011167984 */ /* 0x001e280000000800 */
[----:B0-----:R-:W-:Y:S04]  /*07a0*/  STS [R25+0x4], R22 ;  /* 0x0000041619007388 */ /* 0x001fe80000000800 */
[----:B------:R-:W0:Y:S04]  /*07b0*/  @P2 LDS R15, [R16+0x8] ;  /* 0x00000800100f2984 */ /* 0x000e280000000800 */
[----:B0-----:R-:W-:Y:S04]  /*07c0*/  @P2 STS [R20+0x8], R15 ;  /* 0x0000080f14002388 */ /* 0x001fe80000000800 */
[----:B------:R-:W0:Y:S04]  /*07d0*/  @P2 LDS R23, [R17+0x8] ;  /* 0x0000080011172984 */ /* 0x000e280000000800 */
[----:B0-----:R1:W-:Y:S02]  /*07e0*/  @P2 STS [R25+0x8], R23 ;  /* 0x0000081719002388 */ /* 0x0013e40000000800 */
.L_x_6:
[----:B------:R-:W-:Y:S05]  /*07f0*/  @P0 BRA `(.L_x_5) ;  /* 0x0000000800980947 */ /* 0x000fea0003800000 */
[----:B------:R-:W-:-:S13]  /*0800*/  ISETP.GE.AND P0, PT, R12, R13, PT ;  /* 0x0000000d0c00720c */ /* 0x000fda0003f06270 */
[----:B------:R-:W-:Y:S05]  /*0810*/  @P0 BRA `(.L_x_7) ;  /* 0x0000000800180947 */ /* 0x000fea0003800000 */
[----:B------:R-:W-:Y:S01]  /*0820*/  IMAD.IADD R9, R13, 0x1, -R12 ;  /* 0x000000010d097824 */ /* 0x000fe200078e0a0c */
[----:B------:R-:W-:-:S04]  /*0830*/  PLOP3.LUT P0, PT, PT, PT, PT, 0x80, 0x8 ;  /* 0x000000000008781c */ /* 0x000fc80003f0f070 */
[----:B------:R-:W-:-:S13]  /*0840*/  ISETP.GT.AND P2, PT, R9, 0xc, PT ;  /* 0x0000000c0900780c */ /* 0x000fda0003f44270 */
[----:B------:R-:W-:Y:S05]  /*0850*/  @!P2 BRA `(.L_x_8) ;  /* 0x000000040040a947 */ /* 0x000fea0003800000 */
[----:B------:R-:W2:Y:S01]  /*0860*/  S2R R14, SR_CgaCtaId ;  /* 0x00000000000e7919 */ /* 0x000ea20000008800 */
[----:B------:R-:W-:Y:S02]  /*0870*/  MOV R9, 0x400 ;  /* 0x0000040000097802 */ /* 0x000fe40000000f00 */
[----:B------:R-:W-:-:S03]  /*0880*/  PLOP3.LUT P0, PT, PT, PT, PT, 0x8, 0x80 ;  /* 0x000000000080781c */ /* 0x000fc60003f0e170 */
[C---:B------:R-:W-:Y:S02]  /*0890*/  VIADD R15, R9.reuse, 0x3000 ;  /* 0x00003000090f7836 */ /* 0x040fe40000000000 */
[----:B------:R-:W-:Y:S02]  /*08a0*/  VIADD R17, R9, 0x2000 ;  /* 0x0000200009117836 */ /* 0x000fe40000000000 */
[----:B------:R-:W-:Y:S01]  /*08b0*/  VIADD R9, R13, 0xfffffff4 ;  /* 0xfffffff40d097836 */ /* 0x000fe20000000000 */
[C---:B--2---:R-:W-:Y:S02]  /*08c0*/  LEA R15, R14.reuse, R15, 0x18 ;  /* 0x0000000f0e0f7211 */ /* 0x044fe400078ec0ff */
[----:B------:R-:W-:-:S07]  /*08d0*/  LEA R17, R14, R17, 0x18 ;  /* 0x000000110e117211 */ /* 0x000fce00078ec0ff */
.L_x_9:
[----:B------:R-:W-:Y:S01]  /*08e0*/  LEA R20, R12, UR5, 0x2 ;  /* 0x000000050c147c11 */ /* 0x000fe2000f8e10ff */
[----:B------:R-:W-:Y:S01]  /*08f0*/  IMAD R16, R10, 0x4, R15 ;  /* 0x000000040a107824 */ /* 0x000fe200078e020f */
[----:B------:R-:W-:Y:S01]  /*0900*/  LEA R14, R12, UR12, 0x2 ;  /* 0x0000000c0c0e7c11 */ /* 0x000fe2000f8e10ff */
[----:B--2---:R-:W-:Y:S02]  /*0910*/  IMAD R21, R10, 0x4, R17 ;  /* 0x000000040a157824 */ /* 0x004fe400078e0211 */
[----:B-1----:R-:W1:Y:S01]  /*0920*/  LDS R23, [R20] ;  /* 0x0000000014177984 */ /* 0x002e620000000800 */
[----:B------:R-:W-:Y:S02]  /*0930*/  VIADD R12, R12, 0x10 ;  /* 0x000000100c0c7836 */ /* 0x000fe40000000000 */
[----:B------:R-:W-:-:S03]  /*0940*/  VIADD R10, R10, 0x10 ;  /* 0x000000100a0a7836 */ /* 0x000fc60000000000 */
[----:B------:R-:W-:Y:S01]  /*0950*/  ISETP.GE.AND P2, PT, R12, R9, PT ;  /* 0x000000090c00720c */ /* 0x000fe20003f46270 */
[----:B-1----:R-:W-:Y:S04]  /*0960*/  STS [R16], R23 ;  /* 0x0000001710007388 */ /* 0x002fe80000000800 */
[----:B0-----:R-:W0:Y:S04]  /*0970*/  LDS R22, [R14] ;  /* 0x000000000e167984 */ /* 0x001e280000000800 */
[----:B0-----:R-:W-:Y:S04]  /*0980*/  STS [R21], R22 ;  /* 0x0000001615007388 */ /* 0x001fe80000000800 */
[----:B------:R-:W0:Y:S04]  /*0990*/  LDS R25, [R20+0x4] ;  /* 0x0000040014197984 */ /* 0x000e280000000800 */
[----:B0-----:R-:W-:Y:S04]  /*09a0*/  STS [R16+0x4], R25 ;  /* 0x0000041910007388 */ /* 0x001fe80000000800 */
        /* <DEDUP_REMOVED lines=57> */
[----:B0-----:R2:W-:Y:S01]  /*0d40*/  STS [R21+0x3c], R22 ;  /* 0x00003c1615007388 */ /* 0x0015e20000000800 */
[----:B------:R-:W-:Y:S05]  /*0d50*/  @!P2 BRA `(.L_x_9) ;  /* 0xfffffff800e0a947 */ /* 0x000fea000383ffff */
.L_x_8:
[----:B------:R-:W-:-:S05]  /*0d60*/  IMAD.IADD R9, R13, 0x1, -R12 ;  /* 0x000000010d097824 */ /* 0x000fca00078e0a0c */
[----:B------:R-:W-:-:S13]  /*0d70*/  ISETP.GT.AND P2, PT, R9, 0x4, PT ;  /* 0x000000040900780c */ /* 0x000fda0003f44270 */
[----:B------:R-:W-:Y:S05]  /*0d80*/  @!P2 BRA `(.L_x_10) ;  /* 0x0000000000b4a947 */ /* 0x000fea0003800000 */
[----:B------:R-:W-:Y:S01]  /*0d90*/  LEA R15, R12, UR5, 0x2 ;  /* 0x000000050c0f7c11 */ /* 0x000fe2000f8e10ff */
[----:B------:R-:W3:Y:S01]  /*0da0*/  S2R R20, SR_CgaCtaId ;  /* 0x0000000000147919 */ /* 0x000ee20000008800 */
[----:B------:R-:W-:Y:S02]  /*0db0*/  MOV R16, 0x400 ;  /* 0x0000040000107802 */ /* 0x000fe40000000f00 */
[----:B------:R-:W-:Y:S01]  /*0dc0*/  PLOP3.LUT P0, PT, PT, PT, PT, 0x8, 0x80 ;  /* 0x000000000080781c */ /* 0x000fe20003f0e170 */
[----:B------:R-:W4:Y:S02]  /*0dd0*/  LDS R17, [R15] ;  /* 0x000000000f117984 */ /* 0x000f240000000800 */
[C---:B------:R-:W-:Y:S02]  /*0de0*/  VIADD R9, R16.reuse, 0x3000 ;  /* 0x0000300010097836 */ /* 0x040fe40000000000 */
[----:B-1----:R-:W-:-:S03]  /*0df0*/  VIADD R23, R16, 0x2000 ;  /* 0x0000200010177836 */ /* 0x002fc60000000000 */
[C---:B---3--:R-:W-:Y:S02]  /*0e00*/  LEA R9, R20.reuse, R9, 0x18 ;  /* 0x0000000914097211 */ /* 0x048fe400078ec0ff */
[----:B------:R-:W-:-:S03]  /*0e10*/  LEA R23, R20, R23, 0x18 ;  /* 0x0000001714177211 */ /* 0x000fc600078ec0ff */
[----:B------:R-:W-:Y:S01]  /*0e20*/  IMAD R14, R10, 0x4, R9 ;  /* 0x000000040a0e7824 */ /* 0x000fe200078e0209 */
[----:B------:R-:W-:Y:S01]  /*0e30*/  LEA R9, R12, UR12, 0x2 ;  /* 0x0000000c0c097c11 */ /* 0x000fe2000f8e10ff */
[----:B------:R-:W-:Y:S02]  /*0e40*/  IMAD R16, R10, 0x4, R23 ;  /* 0x000000040a107824 */ /* 0x000fe400078e0217 */
[----:B------:R-:W-:Y:S02]  /*0e50*/  VIADD R12, R12, 0x8 ;  /* 0x000000080c0c7836 */ /* 0x000fe40000000000 */
[----:B------:R-:W-:Y:S01]  /*0e60*/  VIADD R10, R10, 0x8 ;  /* 0x000000080a0a7836 */ /* 0x000fe20000000000 */
[----:B----4-:R-:W-:Y:S04]  /*0e70*/  STS [R14], R17 ;  /* 0x000000110e007388 */ /* 0x010fe80000000800 */
[----:B--2---:R-:W1:Y:S04]  /*0e80*/  LDS R21, [R9] ;  /* 0x0000000009157984 */ /* 0x004e680000000800 */
[----:B-1----:R-:W-:Y:S04]  /*0e90*/  STS [R16], R21 ;  /* 0x0000001510007388 */ /* 0x002fe80000000800 */
[----:B------:R-:W1:Y:S04]  /*0ea0*/  LDS R23, [R15+0x4] ;  /* 0x000004000f177984 */ /* 0x000e680000000800 */
[----:B-1----:R-:W-:Y:S04]  /*0eb0*/  STS [R14+0x4], R23 ;  /* 0x000004170e007388 */ /* 0x002fe80000000800 */
[----:B0-----:R-:W0:Y:S04]  /*0ec0*/  LDS R25, [R9+0x4] ;  /* 0x0000040009197984 */ /* 0x001e280000000800 */
        /* <DEDUP_REMOVED lines=24> */
[----:B0-----:R3:W-:Y:S02]  /*1050*/  STS [R16+0x1c], R25 ;  /* 0x00001c1910007388 */ /* 0x0017e40000000800 */
.L_x_10:
[----:B------:R-:W-:-:S13]  /*1060*/  ISETP.EQ.AND P2, PT, R12, R13, PT ;  /* 0x0000000d0c00720c */ /* 0x000fda0003f42270 */
[----:B------:R-:W-:Y:S05]  /*1070*/  @!P0 BRA P2, `(.L_x_5) ;  /* 0x0000000000788947 */ /* 0x000fea0001000000 */
.L_x_7:
[----:B------:R-:W4:Y:S01]  /*1080*/  S2R R15, SR_CgaCtaId ;  /* 0x00000000000f7919 */ /* 0x000f220000008800 */
[----:B------:R-:W-:-:S05]  /*1090*/  MOV R9, 0x400 ;  /* 0x0000040000097802 */ /* 0x000fca0000000f00 */
[C---:B------:R-:W-:Y:S02]  /*10a0*/  VIADD R14, R9.reuse, 0x3000 ;  /* 0x00003000090e7836 */ /* 0x040fe40000000000 */
[----:B---3--:R-:W-:-:S03]  /*10b0*/  VIADD R16, R9, 0x2000 ;  /* 0x0000200009107836 */ /* 0x008fc60000000000 */
[C---:B----4-:R-:W-:Y:S02]  /*10c0*/  LEA R9, R15.reuse, R14, 0x18 ;  /* 0x0000000e0f097211 */ /* 0x050fe400078ec0ff */
[----:B-1----:R-:W-:-:S07]  /*10d0*/  LEA R23, R15, R16, 0x18 ;  /* 0x000000100f177211 */ /* 0x002fce00078ec0ff */
.L_x_11:
[----:B0-2---:R-:W-:Y:S01]  /*10e0*/  LEA R22, R12, UR5, 0x2 ;  /* 0x000000050c167c11 */ /* 0x005fe2000f8e10ff */
[----:B------:R-:W-:Y:S01]  /*10f0*/  IMAD R25, R10, 0x4, R9 ;  /* 0x000000040a197824 */ /* 0x000fe200078e0209 */
[----:B------:R-:W-:Y:S01]  /*1100*/  LEA R24, R12, UR12, 0x2 ;  /* 0x0000000c0c187c11 */ /* 0x000fe2000f8e10ff */
[----:B----4-:R-:W-:Y:S02]  /*1110*/  IMAD R26, R10, 0x4, R23 ;  /* 0x000000040a1a7824 */ /* 0x010fe400078e0217 */
[----:B------:R-:W0:Y:S01]  /*1120*/  LDS R14, [R22] ;  /* 0x00000000160e7984 */ /* 0x000e220000000800 */
[----:B------:R-:W-:Y:S02]  /*1130*/  VIADD R12, R12, 0x4 ;  /* 0x000000040c0c7836 */ /* 0x000fe40000000000 */
[----:B------:R-:W-:-:S03]  /*1140*/  VIADD R10, R10, 0x4 ;  /* 0x000000040a0a7836 */ /* 0x000fc60000000000 */
[----:B------:R-:W-:Y:S01]  /*1150*/  ISETP.NE.AND P0, PT, R12, R13, PT ;  /* 0x0000000d0c00720c */ /* 0x000fe20003f05270 */
[----:B0-----:R-:W-:Y:S04]  /*1160*/  STS [R25], R14 ;  /* 0x0000000e19007388 */ /* 0x001fe80000000800 */
[----:B------:R-:W0:Y:S04]  /*1170*/  LDS R15, [R24] ;  /* 0x00000000180f7984 */ /* 0x000e280000000800 */
        /* <DEDUP_REMOVED lines=13> */
[----:B------:R-:W-:Y:S05]  /*1250*/  @P0 BRA `(.L_x_11) ;  /* 0xfffffffc00a00947 */ /* 0x000fea000383ffff */
.L_x_5:
        /* <DEDUP_REMOVED lines=11> */
[----:B---3--:R-:W3:Y:S01]  /*1310*/  S2R R16, SR_CgaCtaId ;  /* 0x0000000000107919 */ /* 0x008ee20000008800 */
[----:B------:R-:W-:Y:S02]  /*1320*/  MOV R9, 0x400 ;  /* 0x0000040000097802 */ /* 0x000fe40000000f00 */
[----:B------:R-:W-:Y:S01]  /*1330*/  LEA R20, R11, UR12, 0x2 ;  /* 0x0000000c0b147c11 */ /* 0x000fe2000f8e10ff */
[----:B------:R-:W5:Y:S01]  /*1340*/  LDS R14, [R17] ;  /* 0x00000000110e7984 */ /* 0x000f620000000800 */
[----:B------:R-:W-:Y:S01]  /*1350*/  ISETP.NE.AND P2, PT, R12, 0x1, PT ;  /* 0x000000010c00780c */ /* 0x000fe20003f45270 */
[C---:B------:R-:W-:Y:S02]  /*1360*/  VIADD R13, R9.reuse, 0x3000 ;  /* 0x00003000090d7836 */ /* 0x040fe40000000000 */
[----:B------:R-:W-:-:S03]  /*1370*/  VIADD R9, R9, 0x2000 ;  /* 0x0000200009097836 */ /* 0x000fc60000000000 */
[C---:B---3--:R-:W-:Y:S02]  /*1380*/  LEA R13, R16.reuse, R13, 0x18 ;  /* 0x0000000d100d7211 */ /* 0x048fe400078ec0ff */
[----:B------:R-:W-:-:S03]  /*1390*/  LEA R9, R16, R9, 0x18 ;  /* 0x0000000910097211 */ /* 0x000fc600078ec0ff */
[C---:B--2---:R-:W-:Y:S02]  /*13a0*/  IMAD R21, R10.reuse, 0x4, R13 ;  /* 0x000000040a157824 */ /* 0x044fe400078e020d */
[C---:B0-----:R-:W-:Y:S02]  /*13b0*/  IMAD R22, R10.reuse, 0x4, R9 ;  /* 0x000000040a167824 */ /* 0x041fe400078e0209 */
[----:B------:R-:W-:Y:S02]  /*13c0*/  VIADD R13, R11, 0x1 ;  /* 0x000000010b0d7836 */ /* 0x000fe40000000000 */
[----:B------:R-:W-:Y:S01]  /*13d0*/  VIADD R9, R10, 0x1 ;  /* 0x000000010a097836 */ /* 0x000fe20000000000 */
[----:B-----5:R-:W-:Y:S04]  /*13e0*/  STS [R21], R14 ;  /* 0x0000000e15007388 */ /* 0x020fe80000000800 */
[----:B----4-:R-:W0:Y:S04]  /*13f0*/  LDS R15, [R20] ;  /* 0x00000000140f7984 */ /* 0x010e280000000800 */
[----:B0-----:R0:W-:Y:S01]  /*1400*/  STS [R22], R15 ;  /* 0x0000000f16007388 */ /* 0x0011e20000000800 */
[----:B------:R-:W-:Y:S05]  /*1410*/  @!P2 BRA `(.L_x_13) ;  /* 0x000000000034a947 */ /* 0x000fea0003800000 */
[----:B------:R-:W2:Y:S01]  /*1420*/  LDS R14, [R17+0x4] ;  /* 0x00000400110e7984 */ /* 0x000ea20000000800 */
[----:B------:R-:W-:Y:S01]  /*1430*/  ISETP.NE.AND P2, PT, R12, 0x2, PT ;  /* 0x000000020c00780c */ /* 0x000fe20003f45270 */
[----:B------:R-:W-:Y:S02]  /*1440*/  VIADD R9, R10, 0x2 ;  /* 0x000000020a097836 */ /* 0x000fe40000000000 */
[----:B------:R-:W-:-:S10]  /*1450*/  VIADD R13, R11, 0x2 ;  /* 0x000000020b0d7836 */ /* 0x000fd40000000000 */
[----:B------:R-:W-:Y:S02]  /*1460*/  @P2 VIADD R9, R10, 0x3 ;  /* 0x000000030a092836 */ /* 0x000fe40000000000 */
[----:B------:R-:W-:Y:S01]  /*1470*/  @P2 VIADD R13, R11, 0x3 ;  /* 0x000000030b0d2836 */ /* 0x000fe20000000000 */
[----:B--2---:R-:W-:Y:S04]  /*1480*/  STS [R21+0x4], R14 ;  /* 0x0000040e15007388 */ /* 0x004fe80000000800 */
[----:B0-----:R-:W0:Y:S04]  /*1490*/  LDS R15, [R20+0x4] ;  /* 0x00000400140f7984 */ /* 0x001e280000000800 */
[----:B0-----:R-:W-:Y:S04]  /*14a0*/  STS [R22+0x4], R15 ;  /* 0x0000040f16007388 */ /* 0x001fe80000000800 */
[----:B------:R-:W0:Y:S04]  /*14b0*/  @P2 LDS R12, [R17+0x8] ;  /* 0x00000800110c2984 */ /* 0x000e280000000800 */
[----:B0-----:R-:W-:Y:S04]  /*14c0*/  @P2 STS [R21+0x8], R12 ;  /* 0x0000080c15002388 */ /* 0x001fe80000000800 */
[----:B------:R-:W0:Y:S04]  /*14d0*/  @P2 LDS R16, [R20+0x8] ;  /* 0x0000080014102984 */ /* 0x000e280000000800 */
[----:B0-----:R0:W-:Y:S02]  /*14e0*/  @P2 STS [R22+0x8], R16 ;  /* 0x0000081016002388 */ /* 0x0011e40000000800 */
.L_x_13:
[----:B------:R-:W-:Y:S05]  /*14f0*/  @P0 BRA `(.L_x_12) ;  /* 0x0000000800980947 */ /* 0x000fea0003800000 */
[----:B------:R-:W-:-:S13]  /*1500*/  ISETP.GE.AND P0, PT, R13, R8, PT ;  /* 0x000000080d00720c */ /* 0x000fda0003f06270 */
[----:B------:R-:W-:Y:S05]  /*1510*/  @P0 BRA `(.L_x_14) ;  /* 0x0000000800180947 */ /* 0x000fea0003800000 */
[----:B------:R-:W-:Y:S01]  /*1520*/  IMAD.IADD R10, R8, 0x1, -R13 ;  /* 0x00000001080a7824 */ /* 0x000fe200078e0a0d */
[----:B------:R-:W-:-:S04]  /*1530*/  PLOP3.LUT P0, PT, PT, PT, PT, 0x80, 0x8 ;  /* 0x000000000008781c */ /* 0x000fc80003f0f070 */
[----:B------:R-:W-:-:S13]  /*1540*/  ISETP.GT.AND P2, PT, R10, 0xc, PT ;  /* 0x0000000c0a00780c */ /* 0x000fda0003f44270 */
[----:B------:R-:W-:Y:S05]  /*1550*/  @!P2 BRA `(.L_x_15) ;  /* 0x000000040040a947 */ /* 0x000fea0003800000 */
[----:B------:R-:W5:Y:S01]  /*1560*/  S2R R11, SR_CgaCtaId ;  /* 0x00000000000b7919 */ /* 0x000f620000008800 */
[----:B------:R-:W-:Y:S02]  /*1570*/  MOV R10, 0x400 ;  /* 0x00000400000a7802 */ /* 0x000fe40000000f00 */
[----:B------:R-:W-:-:S03]  /*1580*/  PLOP3.LUT P0, PT, PT, PT, PT, 0x8, 0x80 ;  /* 0x000000000080781c */ /* 0x000fc60003f0e170 */
[C---:B------:R-:W-:Y:S02]  /*1590*/  VIADD R12, R10.reuse, 0x3000 ;  /* 0x000030000a0c7836 */ /* 0x040fe40000000000 */
[----:B------:R-:W-:Y:S02]  /*15a0*/  VIADD R14, R10, 0x2000 ;  /* 0x000020000a0e7836 */ /* 0x000fe40000000000 */
[----:B------:R-:W-:Y:S01]  /*15b0*/  VIADD R10, R8, 0xfffffff4 ;  /* 0xfffffff4080a7836 */ /* 0x000fe20000000000 */
[C---:B-----5:R-:W-:Y:S02]  /*15c0*/  LEA R12, R11.reuse, R12, 0x18 ;  /* 0x0000000c0b0c7211 */ /* 0x060fe400078ec0ff */
[----:B------:R-:W-:-:S07]  /*15d0*/  LEA R14, R11, R14, 0x18 ;  /* 0x0000000e0b0e7211 */ /* 0x000fce00078ec0ff */
.L_x_16:
[----:B0--3--:R-:W-:Y:S01]  /*15e0*/  LEA R16, R13, UR5, 0x2 ;  /* 0x000000050d107c11 */ /* 0x009fe2000f8e10ff */
[----:B----4-:R-:W-:Y:S01]  /*15f0*/  IMAD R15, R9, 0x4, R12 ;  /* 0x00000004090f7824 */ /* 0x010fe200078e020c */
[----:B------:R-:W-:Y:S01]  /*1600*/  LEA R11, R13, UR12, 0x2 ;  /* 0x0000000c0d0b7c11 */ /* 0x000fe2000f8e10ff */
[----:B------:R-:W-:Y:S02]  /*1610*/  IMAD R17, R9, 0x4, R14 ;  /* 0x0000000409117824 */ /* 0x000fe400078e020e */
[----:B------:R-:W0:Y:S01]  /*1620*/  LDS R20, [R16] ;  /* 0x0000000010147984 */ /* 0x000e220000000800 */
[----:B------:R-:W-:Y:S02]  /*1630*/  VIADD R13, R13, 0x10 ;  /* 0x000000100d0d7836 */ /* 0x000fe40000000000 */
[----:B------:R-:W-:-:S03]  /*1640*/  VIADD R9, R9, 0x10 ;  /* 0x0000001009097836 */ /* 0x000fc60000000000 */
[----:B------:R-:W-:Y:S01]  /*1650*/  ISETP.GE.AND P2, PT, R13, R10, PT ;  /* 0x0000000a0d00720c */ /* 0x000fe20003f46270 */
[----:B0-----:R-:W-:Y:S04]  /*1660*/  STS [R15], R20 ;  /* 0x000000140f007388 */ /* 0x001fe80000000800 */
[----:B--2---:R-:W0:Y:S04]  /*1670*/  LDS R22, [R11] ;  /* 0x000000000b167984 */ /* 0x004e280000000800 */
        /* <DEDUP_REMOVED lines=62> */
.L_x_15:
[----:B------:R-:W-:-:S05]  /*1a60*/  IMAD.IADD R10, R8, 0x1, -R13 ;  /* 0x00000001080a7824 */ /* 0x000fca00078e0a0d */
[----:B------:R-:W-:-:S13]  /*1a70*/  ISETP.GT.AND P2, PT, R10, 0x4, PT ;  /* 0x000000040a00780c */ /* 0x000fda0003f44270 */
[----:B------:R-:W-:Y:S05]  /*1a80*/  @!P2 BRA `(.L_x_17) ;  /* 0x0000000000b4a947 */ /* 0x000fea0003800000 */
[----:B------:R-:W-:Y:S01]  /*1a90*/  LEA R12, R13, UR5, 0x2 ;  /* 0x000000050d0c7c11 */ /* 0x000fe2000f8e10ff */
[----:B0-----:R-:W0:Y:S01]  /*1aa0*/  S2R R17, SR_CgaCtaId ;  /* 0x0000000000117919 */ /* 0x001e220000008800 */
[----:B------:R-:W-:Y:S02]  /*1ab0*/  MOV R14, 0x400 ;  /* 0x00000400000e7802 */ /* 0x000fe40000000f00 */
[----:B------:R-:W-:Y:S01]  /*1ac0*/  PLOP3.LUT P0, PT, PT, PT, PT, 0x8, 0x80 ;  /* 0x000000000080781c */ /* 0x000fe20003f0e170 */
[----:B---3--:R-:W3:Y:S02]  /*1ad0*/  LDS R16, [R12] ;  /* 0x000000000c107984 */ /* 0x008ee40000000800 */
[C---:B------:R-:W-:Y:S02]  /*1ae0*/  VIADD R10, R14.reuse, 0x3000 ;  /* 0x000030000e0a7836 */ /* 0x040fe40000000000 */
[----:B------:R-:W-:-:S03]  /*1af0*/  VIADD R14, R14, 0x2000 ;  /* 0x000020000e0e7836 */ /* 0x000fc60000000000 */
[C---:B0-----:R-:W-:Y:S02]  /*1b00*/  LEA R10, R17.reuse, R10, 0x18 ;  /* 0x0000000a110a7211 */ /* 0x041fe400078ec0ff */
[----:B------:R-:W-:-:S03]  /*1b10*/  LEA R14, R17, R14, 0x18 ;  /* 0x0000000e110e7211 */ /* 0x000fc600078ec0ff */
[----:B------:R-:W-:Y:S01]  /*1b20*/  IMAD R11, R9, 0x4, R10 ;  /* 0x00000004090b7824 */ /* 0x000fe200078e020a */
[----:B------:R-:W-:Y:S01]  /*1b30*/  LEA R10, R13, UR12, 0x2 ;  /* 0x0000000c0d0a7c11 */ /* 0x000fe2000f8e10ff */
[----:B------:R-:W-:Y:S02]  /*1b40*/  IMAD R14, R9, 0x4, R14 ;  /* 0x00000004090e7824 */ /* 0x000fe400078e020e */
[----:B------:R-:W-:Y:S02]  /*1b50*/  VIADD R13, R13, 0x8 ;  /* 0x000000080d0d7836 */ /* 0x000fe40000000000 */
[----:B------:R-:W-:Y:S01]  /*1b60*/  VIADD R9, R9, 0x8 ;  /* 0x0000000809097836 */ /* 0x000fe20000000000 */
[----:B---3--:R-:W-:Y:S04]  /*1b70*/  STS [R11], R16 ;  /* 0x000000100b007388 */ /* 0x008fe80000000800 */
[----:B----4-:R-:W0:Y:S04]  /*1b80*/  LDS R15, [R10] ;  /* 0x000000000a0f7984 */ /* 0x010e280000000800 */
[----:B0-----:R-:W-:Y:S04]  /*1b90*/  STS [R14], R15 ;  /* 0x0000000f0e007388 */ /* 0x001fe80000000800 */
[----:B------:R-:W0:Y:S04]  /*1ba0*/  LDS R20, [R12+0x4] ;  /* 0x000004000c147984 */ /* 0x000e280000000800 */
[----:B0-----:R-:W-:Y:S04]  /*1bb0*/  STS [R11+0x4], R20 ;  /* 0x000004140b007388 */ /* 0x001fe80000000800 */
[----:B------:R-:W0:Y:S04]  /*1bc0*/  LDS R17, [R10+0x4] ;  /* 0x000004000a117984 */ /* 0x000e280000000800 */
[----:B0-----:R-:W-:Y:S04]  /*1bd0*/  STS [R14+0x4], R17 ;  /* 0x000004110e007388 */ /* 0x001fe80000000800 */
[----:B--2---:R-:W0:Y:S04]  /*1be0*/  LDS R22, [R12+0x8] ;  /* 0x000008000c167984 */ /* 0x004e280000000800 */
        /* <DEDUP_REMOVED lines=23> */
.L_x_17:
[----:B------:R-:W-:-:S13]  /*1d60*/  ISETP.EQ.AND P2, PT, R13, R8, PT ;  /* 0x000000080d00720c */ /* 0x000fda0003f42270 */
[----:B------:R-:W-:Y:S05]  /*1d70*/  @!P0 BRA P2, `(.L_x_12) ;  /* 0x0000000000788947 */ /* 0x000fea0001000000 */
.L_x_14:
[----:B------:R-:W5:Y:S01]  /*1d80*/  S2R R12, SR_CgaCtaId ;  /* 0x00000000000c7919 */ /* 0x000f620000008800 */
[----:B------:R-:W-:-:S05]  /*1d90*/  MOV R10, 0x400 ;  /* 0x00000400000a7802 */ /* 0x000fca0000000f00 */
[C---:B------:R-:W-:Y:S02]  /*1da0*/  VIADD R11, R10.reuse, 0x3000 ;  /* 0x000030000a0b7836 */ /* 0x040fe40000000000 */
[----:B0---4-:R-:W-:-:S03]  /*1db0*/  VIADD R15, R10, 0x2000 ;  /* 0x000020000a0f7836 */ /* 0x011fc60000000000 */
[C---:B-----5:R-:W-:Y:S02]  /*1dc0*/  LEA R20, R12.reuse, R11, 0x18 ;  /* 0x0000000b0c147211 */ /* 0x060fe400078ec0ff */
[----:B--2---:R-:W-:-:S07]  /*1dd0*/  LEA R22, R12, R15, 0x18 ;  /* 0x0000000f0c167211 */ /* 0x004fce00078ec0ff */
.L_x_18:
[----:B------:R-:W-:Y:S01]  /*1de0*/  LEA R17, R13, UR5, 0x2 ;  /* 0x000000050d117c11 */ /* 0x000fe2000f8e10ff */
[----:B------:R-:W-:Y:S01]  /*1df0*/  IMAD R21, R9, 0x4, R20 ;  /* 0x0000000409157824 */ /* 0x000fe200078e0214 */
[----:B-1----:R-:W-:Y:S01]  /*1e00*/  LEA R23, R13, UR12, 0x2 ;  /* 0x0000000c0d177c11 */ /* 0x002fe2000f8e10ff */
[----:B0-----:R-:W-:Y:S02]  /*1e10*/  IMAD R24, R9, 0x4, R22 ;  /* 0x0000000409187824 */ /* 0x001fe400078e0216 */
        /* <DEDUP_REMOVED lines=13> */
[----:B---3--:R-:W0:Y:S04]  /*1ef0*/  LDS R16, [R23+0x8] ;  /* 0x0000080017107984 */ /* 0x008e280000000800 */
[----:B0-----:R-:W-:Y:S04]  /*1f00*/  STS [R24+0x8], R16 ;  /* 0x0000081018007388 */ /* 0x001fe80000000800 */
[----:B------:R-:W0:Y:S04]  /*1f10*/  LDS R10, [R17+0xc] ;  /* 0x00000c00110a7984 */ /* 0x000e280000000800 */
[----:B0-----:R-:W-:Y:S04]  /*1f20*/  STS [R21+0xc], R10 ;  /* 0x00000c0a15007388 */ /* 0x001fe80000000800 */
[----:B------:R-:W0:Y:S04]  /*1f30*/  LDS R11, [R23+0xc] ;  /* 0x00000c00170b7984 */ /* 0x000e280000000800 */
[----:B0-----:R0:W-:Y:S01]  /*1f40*/  STS [R24+0xc], R11 ;  /* 0x00000c0b18007388 */ /* 0x0011e20000000800 */
[----:B------:R-:W-:Y:S05]  /*1f50*/  @P0 BRA `(.L_x_18) ;  /* 0xfffffffc00a00947 */ /* 0x000fea000383ffff */
.L_x_12:
[----:B------:R-:W5:Y:S01]  /*1f60*/  LDC R10, c[0x0][0x3cc] ;  /* 0x0000f300ff0a7b82 */ /* 0x000f620000000800 */
[----:B0-----:R-:W-:-:S05]  /*1f70*/  IMAD.IADD R11, R8, 0x1, R5 ;  /* 0x00000001080b7824 */ /* 0x001fca00078e0205 */
[----:B-----5:R-:W-:-:S13]  /*1f80*/  ISETP.GE.AND P0, PT, R11, R10, PT ;  /* 0x0000000a0b00720c */ /* 0x020fda0003f06270 */
[----:B------:R-:W-:Y:S05]  /*1f90*/  @!P0 BRA `(.L_x_19) ;  /* 0xffffffe000d48947 */ /* 0x000fea000383ffff */
.L_x_2:
[----:B------:R-:W-:-:S13]  /*1fa0*/  ISETP.GE.AND P0, PT, R9, R10, PT ;  /* 0x0000000a0900720c */ /* 0x000fda0003f06270 */
[----:B------:R-:W-:Y:S05]  /*1fb0*/  @P0 BRA `(.L_x_20) ;  /* 0x0000000c00340947 */ /* 0x000fea0003800000 */
[--C-:B0-----:R-:W-:Y:S02]  /*1fc0*/  IMAD.IADD R12, R10, 0x1, -R9.reuse ;  /* 0x000000010a0c7824 */ /* 0x101fe400078e0a09 */
[----:B------:R-:W-:Y:S02]  /*1fd0*/  IMAD.IADD R11, R9, 0x1, -R10 ;  /* 0x00000001090b7824 */ /* 0x000fe400078e0a0a */
[----:B------:R-:W-:Y:S01]  /*1fe0*/  IMAD.MOV.U32 R13, RZ, RZ, R9 ;  /* 0x000000ffff0d7224 */ /* 0x000fe200078e0009 */
[----:B------:R-:W-:Y:S02]  /*1ff0*/  LOP3.LUT P2, R12, R12, 0x3, RZ, 0xc0, !PT ;  /* 0x000000030c0c7812 */ /* 0x000fe4000784c0ff */
[----:B------:R-:W-:Y:S01]  /*2000*/  ISETP.GT.U32.AND P0, PT, R11, -0x4, PT ;  /* 0xfffffffc0b00780c */ /* 0x000fe20003f04070 */
[----:B------:R-:W-:-:S10]  /*2010*/  IMAD.MOV.U32 R11, RZ, RZ, R8 ;  /* 0x000000ffff0b7224 */ /* 0x000fd400078e0008 */
[----:B------:R-:W-:Y:S05]  /*2020*/  @!P2 BRA `(.L_x_21) ;  /* 0x00000000007ca947 */ /* 0x000fea0003800000 */
[----:B------:R-:W-:Y:S01]  /*2030*/  LEA R17, R8, UR5, 0x2 ;  /* 0x0000000508117c11 */ /* 0x000fe2000f8e10ff */
[----:B---3--:R-:W0:Y:S01]  /*2040*/  S2R R16, SR_CgaCtaId ;  /* 0x0000000000107919 */ /* 0x008e220000008800 */
[----:B------:R-:W-:Y:S02]  /*2050*/  MOV R11, 0x400 ;  /* 0x00000400000b7802 */ /* 0x000fe40000000f00 */
[----:B------:R-:W-:Y:S01]  /*2060*/  ISETP.NE.AND P2, PT, R12, 0x1, PT ;  /* 0x000000010c00780c */ /* 0x000fe20003f45270 */
[----:B------:R-:W3:Y:S02]  /*2070*/  LDS R14, [R17] ;  /* 0x00000000110e7984 */ /* 0x000ee40000000800 */
[C---:B------:R-:W-:Y:S02]  /*2080*/  VIADD R13, R11.reuse, 0x3000 ;  /* 0x000030000b0d7836 */ /* 0x040fe40000000000 */
[----:B------:R-:W-:-:S03]  /*2090*/  VIADD R11, R11, 0x2000 ;  /* 0x000020000b0b7836 */ /* 0x000fc60000000000 */
[C---:B0-----:R-:W-:Y:S01]  /*20a0*/  LEA R20, R16.reuse, R13, 0x18 ;  /* 0x0000000d10147211 */ /* 0x041fe200078ec0ff */
[C---:B------:R-:W-:Y:S01]  /*20b0*/  VIADD R13, R9.reuse, 0x1 ;  /* 0x00000001090d7836 */ /* 0x040fe20000000000 */
[----:B--2---:R-:W-:Y:S01]  /*20c0*/  LEA R22, R16, R11, 0x18 ;  /* 0x0000000b10167211 */ /* 0x004fe200078ec0ff */
[C---:B------:R-:W-:Y:S02]  /*20d0*/  VIADD R11, R8.reuse, 0x1 ;  /* 0x00000001080b7836 */ /* 0x040fe40000000000 */
[C---:B------:R-:W-:Y:S01]  /*20e0*/  IMAD R21, R9.reuse, 0x4, R20 ;  /* 0x0000000409157824 */ /* 0x040fe200078e0214 */
[----:B------:R-:W-:Y:S01]  /*20f0*/  LEA R20, R8, UR12, 0x2 ;  /* 0x0000000c08147c11 */ /* 0x000fe2000f8e10ff */
[----:B------:R-:W-:-:S03]  /*2100*/  IMAD R22, R9, 0x4, R22 ;  /* 0x0000000409167824 */ /* 0x000fc600078e0216 */
[----:B---3--:R-:W-:Y:S04]  /*2110*/  STS [R21], R14 ;  /* 0x0000000e15007388 */ /* 0x008fe80000000800 */
        /* <DEDUP_REMOVED lines=16> */
.L_x_21:
        /* <DEDUP_REMOVED lines=15> */
.L_x_24:
[----:B0--3--:R-:W-:Y:S01]  /*2310*/  LEA R16, R11, UR5, 0x2 ;  /* 0x000000050b107c11 */ /* 0x009fe2000f8e10ff */
[----:B----4-:R-:W-:Y:S01]  /*2320*/  IMAD R15, R13, 0x4, R12 ;  /* 0x000000040d0f7824 */ /* 0x010fe200078e020c */
[----:B------:R-:W-:Y:S01]  /*2330*/  LEA R9, R11, UR12, 0x2 ;  /* 0x0000000c0b097c11 */ /* 0x000fe2000f8e10ff */
[C---:B------:R-:W-:Y:S02]  /*2340*/  IMAD R17, R13.reuse, 0x4, R14 ;  /* 0x000000040d117824 */ /* 0x040fe400078e020e */
        /* <DEDUP_REMOVED lines=68> */
.L_x_23:
        /* <DEDUP_REMOVED lines=48> */
.L_x_25:
[----:B------:R-:W-:-:S13]  /*2a90*/  ISETP.EQ.AND P2, PT, R13, R10, PT ;  /* 0x0000000a0d00720c */ /* 0x000fda0003f42270 */
[----:B------:R-:W-:Y:S05]  /*2aa0*/  @!P0 BRA P2, `(.L_x_20) ;  /* 0x0000000000788947 */ /* 0x000fea0001000000 */
.L_x_22:
[----:B------:R-:W5:Y:S01]  /*2ab0*/  S2R R12, SR_CgaCtaId ;  /* 0x00000000000c7919 */ /* 0x000f620000008800 */
[----:B------:R-:W-:-:S05]  /*2ac0*/  MOV R8, 0x400 ;  /* 0x0000040000087802 */ /* 0x000fca0000000f00 */
[C---:B------:R-:W-:Y:S02]  /*2ad0*/  VIADD R9, R8.reuse, 0x3000 ;  /* 0x0000300008097836 */ /* 0x040fe40000000000 */
[----:B0---4-:R-:W-:-:S03]  /*2ae0*/  VIADD R15, R8, 0x2000 ;  /* 0x00002000080f7836 */ /* 0x011fc60000000000 */
[C---:B-----5:R-:W-:Y:S02]  /*2af0*/  LEA R20, R12.reuse, R9, 0x18 ;  /* 0x000000090c147211 */ /* 0x060fe400078ec0ff */
[----:B--2---:R-:W-:-:S07]  /*2b00*/  LEA R22, R12, R15, 0x18 ;  /* 0x0000000f0c167211 */ /* 0x004fce00078ec0ff */
.L_x_26:
[----:B------:R-:W-:Y:S01]  /*2b10*/  LEA R17, R11, UR5, 0x2 ;  /* 0x000000050b117c11 */ /* 0x000fe2000f8e10ff */
[----:B------:R-:W-:Y:S01]  /*2b20*/  IMAD R21, R13, 0x4, R20 ;  /* 0x000000040d157824 */ /* 0x000fe200078e0214 */
[----:B-1----:R-:W-:Y:S01]  /*2b30*/  LEA R23, R11, UR12, 0x2 ;  /* 0x0000000c0b177c11 */ /* 0x002fe2000f8e10ff */
[C---:B0-----:R-:W-:Y:S02]  /*2b40*/  IMAD R24, R13.reuse, 0x4, R22 ;  /* 0x000000040d187824 */ /* 0x041fe400078e0216 */
        /* <DEDUP_REMOVED lines=20> */
.L_x_20:
[----:B------:R-:W-:Y:S01]  /*2c90*/  ISETP.GE.U32.AND P0, PT, R10, 0x8, PT ;  /* 0x000000080a00780c */ /* 0x000fe20003f06070 */
[----:B------:R-:W-:-:S12]  /*2ca0*/  IMAD.MOV.U32 R8, RZ, RZ, RZ ;  /* 0x000000ffff087224 */ /* 0x000fd800078e00ff */
[----:B------:R-:W-:Y:S05]  /*2cb0*/  @!P0 BRA `(.L_x_27) ;  /* 0x0000000000bc8947 */ /* 0x000fea0003800000 */
[----:B------:R-:W5:Y:S01]  /*2cc0*/  S2UR UR7, SR_CgaCtaId ;  /* 0x00000000000779c3 */ /* 0x000f620000008800 */
[----:B------:R-:W-:Y:S02]  /*2cd0*/  UMOV UR4, 0x400 ;  /* 0x0000040000047882 */ /* 0x000fe40000000000 */
[----:B------:R-:W-:Y:S02]  /*2ce0*/  UIADD3 UR6, UPT, UPT, UR4, 0x3000, URZ ;  /* 0x0000300004067890 */ /* 0x000fe4000fffe0ff */
[----:B------:R-:W-:Y:S02]  /*2cf0*/  UIADD3 UR4, UPT, UPT, UR4, 0x2000, URZ ;  /* 0x0000200004047890 */ /* 0x000fe4000fffe0ff */
[----:B-----5:R-:W-:Y:S02]  /*2d00*/  ULEA UR6, UR7, UR6, 0x18 ;  /* 0x0000000607067291 */ /* 0x020fe4000f8ec0ff */
[----:B------:R-:W-:-:S03]  /*2d10*/  ULEA UR7, UR7, UR4, 0x18 ;  /* 0x0000000407077291 */ /* 0x000fc6000f8ec0ff */
[----:B------:R-:W-:-:S09]  /*2d20*/  UMOV UR4, URZ ;  /* 0x000000ff00047c82 */ /* 0x000fd20008000000 */
.L_x_28:
[----:B------:R-:W-:Y:S02]  /*2d30*/  ULEA UR8, UR4, UR6, 0x2 ;  /* 0x0000000604087291 */ /* 0x000fe4000f8e10ff */
[----:B------:R-:W-:Y:S02]  /*2d40*/  ULEA UR9, UR4, UR5, 0x2 ;  /* 0x0000000504097291 */ /* 0x000fe4000f8e10ff */
[----:B------:R-:W-:Y:S02]  /*2d50*/  ULEA UR10, UR4, UR7, 0x2 ;  /* 0x00000007040a7291 */ /* 0x000fe4000f8e10ff */
[----:B------:R-:W-:Y:S02]  /*2d60*/  ULEA UR11, UR4, UR12, 0x2 ;  /* 0x0000000c040b7291 */ /* 0x000fe4000f8e10ff */
[----:B------:R-:W-:Y:S01]  /*2d70*/  UIADD3 UR4, UPT, UPT, UR4, 0x8, URZ ;  /* 0x0000000804047890 */ /* 0x000fe2000fffe0ff */
[----:B------:R-:W5:Y:S05]  /*2d80*/  LDS R8, [UR8] ;  /* 0x00000008ff087984 */ /* 0x000f6a0008000800 */
[----:B------:R-:W-:Y:S01]  /*2d90*/  ISETP.NE.AND P0, PT, R4, UR4, PT ;  /* 0x0000000404007c0c */ /* 0x000fe2000bf05270 */
[----:B-----5:R-:W-:Y:S04]  /*2da0*/  STS [UR9], R8 ;  /* 0x00000008ff007988 */ /* 0x020fe80008000809 */
[----:B0-----:R-:W0:Y:S04]  /*2db0*/  LDS R9, [UR10] ;  /* 0x0000000aff097984 */ /* 0x001e280008000800 */
[----:B0-----:R-:W-:Y:S04]  /*2dc0*/  STS [UR11], R9 ;  /* 0x00000009ff007988 */ /* 0x001fe8000800080b */
[----:B------:R-:W0:Y:S04]  /*2dd0*/  LDS R11, [UR8+0x4] ;  /* 0x00000408ff0b7984 */ /* 0x000e280008000800 */
[----:B0-----:R-:W-:Y:S04]  /*2de0*/  STS [UR9+0x4], R11 ;  /* 0x0000040bff007988 */ /* 0x001fe80008000809 */
        /* <DEDUP_REMOVED lines=25> */
[----:B0-----:R0:W-:Y:S01]  /*2f80*/  STS [UR11+0x1c], R12 ;  /* 0x00001c0cff007988 */ /* 0x0011e2000800080b */
[----:B------:R-:W-:Y:S05]  /*2f90*/  @P0 BRA `(.L_x_28) ;  /* 0xfffffffc00640947 */ /* 0x000fea000383ffff */
[----:B------:R-:W-:-:S07]  /*2fa0*/  IMAD.MOV.U32 R8, RZ, RZ, R4 ;  /* 0x000000ffff087224 */ /* 0x000fce00078e0004 */
.L_x_27:
[----:B------:R-:W-:-:S13]  /*2fb0*/  ISETP.NE.AND P0, PT, R18, RZ, PT ;  /* 0x000000ff1200720c */ /* 0x000fda0003f05270 */
[----:B------:R-:W-:Y:S05]  /*2fc0*/  @!P0 BRA `(.L_x_29) ;  /* 0x00000004000c8947 */ /* 0x000fea0003800000 */
[----:B------:R-:W-:Y:S01]  /*2fd0*/  ISETP.NE.AND P0, PT, R19, RZ, PT ;  /* 0x000000ff1300720c */ /* 0x000fe20003f05270 */
[----:B------:R-:W-:-:S12]  /*2fe0*/  @!P1 BRA `(.L_x_30) ;  /* 0x00000000006c9947 */ /* 0x000fd80003800000 */
[----:B0-----:R-:W0:Y:S01]  /*2ff0*/  S2R R14, SR_CgaCtaId ;  /* 0x00000000000e7919 */ /* 0x001e220000008800 */
[----:B------:R-:W-:Y:S02]  /*3000*/  MOV R12, 0x400 ;  /* 0x00000400000c7802 */ /* 0x000fe40000000f00 */
[----:B----4-:R-:W-:-:S03]  /*3010*/  LEA R15, R8, UR12, 0x2 ;  /* 0x0000000c080f7c11 */ /* 0x010fc6000f8e10ff */
[C---:B------:R-:W-:Y:S02]  /*3020*/  VIADD R9, R12.reuse, 0x3000 ;  /* 0x000030000c097836 */ /* 0x040fe40000000000 */
[----:B------:R-:W-:Y:S01]  /*3030*/  VIADD R13, R12, 0x2000 ;  /* 0x000020000c0d7836 */ /* 0x000fe20000000000 */
[----:B------:R-:W-:Y:S02]  /*3040*/  LEA R12, R8, UR5, 0x2 ;  /* 0x00000005080c7c11 */ /* 0x000fe4000f8e10ff */
[C---:B0-----:R-:W-:Y:S02]  /*3050*/  LEA R9, R14.reuse, R9, 0x18 ;  /* 0x000000090e097211 */ /* 0x041fe400078ec0ff */
[----:B------:R-:W-:-:S03]  /*3060*/  LEA R13, R14, R13, 0x18 ;  /* 0x0000000d0e0d7211 */ /* 0x000fc600078ec0ff */
[C---:B------:R-:W-:Y:S02]  /*3070*/  IMAD R9, R8.reuse, 0x4, R9 ;  /* 0x0000000408097824 */ /* 0x040fe400078e0209 */
[C---:B------:R-:W-:Y:S02]  /*3080*/  IMAD R13, R8.reuse, 0x4, R13 ;  /* 0x00000004080d7824 */ /* 0x040fe400078e020d */
[----:B------:R-:W-:Y:S01]  /*3090*/  VIADD R8, R8, 0x4 ;  /* 0x0000000408087836 */ /* 0x000fe20000000000 */
[----:B------:R-:W0:Y:S04]  /*30a0*/  LDS R11, [R9] ;  /* 0x00000000090b7984 */ /* 0x000e280000000800 */
[----:B0-----:R-:W-:Y:S04]  /*30b0*/  STS [R12], R11 ;  /* 0x0000000b0c007388 */ /* 0x001fe80000000800 */
[----:B------:R-:W0:Y:S04]  /*30c0*/  LDS R14, [R13] ;  /* 0x000000000d0e7984 */ /* 0x000e280000000800 */
[----:B0-----:R-:W-:Y:S04]  /*30d0*/  STS [R15], R14 ;  /* 0x0000000e0f007388 */ /* 0x001fe80000000800 */
[----:B------:R-:W0:Y:S04]  /*30e0*/  LDS R17, [R9+0x4] ;  /* 0x0000040009117984 */ /* 0x000e280000000800 */
[----:B0-----:R-:W-:Y:S04]  /*30f0*/  STS [R12+0x4], R17 ;  /* 0x000004110c007388 */ /* 0x001fe80000000800 */
[----:B---3--:R-:W0:Y:S04]  /*3100*/  LDS R16, [R13+0x4] ;  /* 0x000004000d107984 */ /* 0x008e280000000800 */
        /* <DEDUP_REMOVED lines=8> */
[----:B0-----:R0:W-:Y:S02]  /*3190*/  STS [R15+0xc], R14 ;  /* 0x00000c0e0f007388 */ /* 0x0011e40000000800 */
.L_x_30:
[----:B------:R-:W-:Y:S05]  /*31a0*/  @!P0 BRA `(.L_x_29) ;  /* 0x0000000000948947 */ /* 0x000fea0003800000 */
[----:B------:R-:W-:Y:S02]  /*31b0*/  ISETP.NE.AND P0, PT, R19, 0x1, PT ;  /* 0x000000011300780c */ /* 0x000fe40003f05270 */
[----:B------:R-:W-:-:S11]  /*31c0*/  LOP3.LUT P2, RZ, R10, 0x1, RZ, 0xc0, !PT ;  /* 0x000000010aff7812 */ /* 0x000fd6000784c0ff */
[----:B------:R-:W-:Y:S05]  /*31d0*/  @!P0 BRA `(.L_x_31) ;  /* 0x00000000004c8947 */ /* 0x000fea0003800000 */
[----:B0-----:R-:W0:Y:S01]  /*31e0*/  S2R R12, SR_CgaCtaId ;  /* 0x00000000000c7919 */ /* 0x001e220000008800 */
[----:B------:R-:W-:Y:S02]  /*31f0*/  MOV R11, 0x400 ;  /* 0x00000400000b7802 */ /* 0x000fe40000000f00 */
[C---:B----4-:R-:W-:Y:S02]  /*3200*/  LEA R15, R8.reuse, UR5, 0x2 ;  /* 0x00000005080f7c11 */ /* 0x050fe4000f8e10ff */
[----:B------:R-:W-:Y:S01]  /*3210*/  LEA R20, R8, UR12, 0x2 ;  /* 0x0000000c08147c11 */ /* 0x000fe2000f8e10ff */
[C---:B------:R-:W-:Y:S02]  /*3220*/  VIADD R9, R11.reuse, 0x3000 ;  /* 0x000030000b097836 */ /* 0x040fe40000000000 */
[----:B------:R-:W-:-:S03]  /*3230*/  VIADD R11, R11, 0x2000 ;  /* 0x000020000b0b7836 */ /* 0x000fc60000000000 */
[C---:B0-----:R-:W-:Y:S02]  /*3240*/  LEA R9, R12.reuse, R9, 0x18 ;  /* 0x000000090c097211 */ /* 0x041fe400078ec0ff */
[----:B------:R-:W-:-:S03]  /*3250*/  LEA R11, R12, R11, 0x18 ;  /* 0x0000000b0c0b7211 */ /* 0x000fc600078ec0ff */
[C---:B------:R-:W-:Y:S02]  /*3260*/  IMAD R14, R8.reuse, 0x4, R9 ;  /* 0x00000004080e7824 */ /* 0x040fe400078e0209 */
[C---:B---3--:R-:W-:Y:S02]  /*3270*/  IMAD R16, R8.reuse, 0x4, R11 ;  /* 0x0000000408107824 */ /* 0x048fe400078e020b */
[----:B------:R-:W-:Y:S01]  /*3280*/  VIADD R8, R8, 0x2 ;  /* 0x0000000208087836 */ /* 0x000fe20000000000 */
[----:B------:R-:W0:Y:S04]  /*3290*/  LDS R9, [R14] ;  /* 0x000000000e097984 */ /* 0x000e280000000800 */
[----:B0-----:R-:W-:Y:S04]  /*32a0*/  STS [R15], R9 ;  /* 0x000000090f007388 */ /* 0x001fe80000000800 */
[----:B------:R-:W0:Y:S04]  /*32b0*/  LDS R11, [R16] ;  /* 0x00000000100b7984 */ /* 0x000e280000000800 */
[----:B0-----:R-:W-:Y:S04]  /*32c0*/  STS [R20], R11 ;  /* 0x0000000b14007388 */ /* 0x001fe80000000800 */
[----:B------:R-:W0:Y:S04]  /*32d0*/  LDS R12, [R14+0x4] ;  /* 0x000004000e0c7984 */ /* 0x000e280000000800 */
[----:B0-----:R-:W-:Y:S04]  /*32e0*/  STS [R15+0x4], R12 ;  /* 0x0000040c0f007388 */ /* 0x001fe80000000800 */
[----:B------:R-:W0:Y:S04]  /*32f0*/  LDS R13, [R16+0x4] ;  /* 0x00000400100d7984 */ /* 0x000e280000000800 */
[----:B0-----:R0:W-:Y:S02]  /*3300*/  STS [R20+0x4], R13 ;  /* 0x0000040d14007388 */ /* 0x0011e40000000800 */
.L_x_31:
[----:B------:R-:W-:Y:S05]  /*3310*/  @!P2 BRA `(.L_x_29) ;  /* 0x000000000038a947 */ /* 0x000fea0003800000 */
[----:B0-----:R-:W0:Y:S01]  /*3320*/  S2R R12, SR_CgaCtaId ;  /* 0x00000000000c7919 */ /* 0x001e220000008800 */
[----:B------:R-:W-:-:S05]  /*3330*/  MOV R11, 0x400 ;  /* 0x00000400000b7802 */ /* 0x000fca0000000f00 */
[C---:B------:R-:W-:Y:S02]  /*3340*/  VIADD R9, R11.reuse, 0x3000 ;  /* 0x000030000b097836 */ /* 0x040fe40000000000 */
[----:B------:R-:W-:-:S03]  /*3350*/  VIADD R11, R11, 0x2000 ;  /* 0x000020000b0b7836 */ /* 0x000fc60000000000 */
[C---:B0-----:R-:W-:Y:S02]  /*3360*/  LEA R9, R12.reuse, R9, 0x18 ;  /* 0x000000090c097211 */ /* 0x041fe400078ec0ff */
[----:B------:R-:W-:Y:S02]  /*3370*/  LEA R11, R12, R11, 0x18 ;  /* 0x0000000b0c0b7211 */ /* 0x000fe400078ec0ff */
[C---:B------:R-:W-:Y:S01]  /*3380*/  LEA R12, R8.reuse, UR5, 0x2 ;  /* 0x00000005080c7c11 */ /* 0x040fe2000f8e10ff */
[C---:B------:R-:W-:Y:S02]  /*3390*/  IMAD R9, R8.reuse, 0x4, R9 ;  /* 0x0000000408097824 */ /* 0x040fe400078e0209 */
[C---:B------:R-:W-:Y:S01]  /*33a0*/  IMAD R11, R8.reuse, 0x4, R11 ;  /* 0x00000004080b7824 */ /* 0x040fe200078e020b */
[----:B------:R-:W-:-:S03]  /*33b0*/  LEA R8, R8, UR12, 0x2 ;  /* 0x0000000c08087c11 */ /* 0x000fc6000f8e10ff */
[----:B------:R-:W0:Y:S04]  /*33c0*/  LDS R9, [R9] ;  /* 0x0000000009097984 */ /* 0x000e280000000800 */
[----:B0-----:R-:W-:Y:S04]  /*33d0*/  STS [R12], R9 ;  /* 0x000000090c007388 */ /* 0x001fe80000000800 */
[----:B------:R-:W0:Y:S04]  /*33e0*/  LDS R11, [R11] ;  /* 0x000000000b0b7984 */ /* 0x000e280000000800 */
[----:B0-----:R0:W-:Y:S02]  /*33f0*/  STS [R8], R11 ;  /* 0x0000000b08007388 */ /* 0x0011e40000000800 */
.L_x_29:
[----:B------:R-:W-:-:S05]  /*3400*/  IMAD.SHL.U32 R5, R5, 0x2, RZ ;  /* 0x0000000205057824 */ /* 0x000fca00078e00ff */
[----:B------:R-:W-:-:S13]  /*3410*/  ISETP.GE.AND P0, PT, R5, R10, PT ;  /* 0x0000000a0500720c */ /* 0x000fda0003f06270 */
[----:B------:R-:W-:Y:S05]  /*3420*/  @!P0 BRA `(.L_x_32) ;  /* 0xffffffcc009c8947 */ /* 0x000fea000383ffff */
[----:B------:R-:W5:Y:S01]  /*3430*/  S2UR UR6, SR_CgaCtaId ;  /* 0x00000000000679c3 */ /* 0x000f620000008800 */
[----:B------:R-:W-:Y:S02]  /*3440*/  UMOV UR4, 0x400 ;  /* 0x0000040000047882 */ /* 0x000fe40000000000 */
[----:B-----5:R-:W-:-:S09]  /*3450*/  ULEA UR4, UR6, UR4, 0x18 ;  /* 0x0000000406047291 */ /* 0x020fd2000f8ec0ff */
[----:B------:R0:W-:Y:S03]  /*3460*/  STS [UR4+0x4000], R5 ;  /* 0x00400005ff007988 */ /* 0x0001e60008000804 */
.L_x_1:
[----:B------:R-:W-:Y:S05]  /*3470*/  BSYNC.RECONVERGENT B0 ;  /* 0x0000000000007941 */ /* 0x000fea0003800200 */
.L_x_0:
[----:B------:R-:W-:Y:S01]  /*3480*/  BAR.SYNC.DEFER_BLOCKING 0x0 ;  /* 0x0000000000007b1d */ /* 0x000fe20000010000 */
[----:B------:R-:W-:-:S05]  /*3490*/  MOV R10, 0x0 ;  /* 0x00000000000a7802 */ /* 0x000fca0000000f00 */
[----:B------:R-:W5:Y:S02]  /*34a0*/  LDCU.64 UR4, c[0x4][0x18] ;  /* 0x01000300ff0477ac */ /* 0x000f640008000a00 */
[----:B0-----:R-:W0:Y:S01]  /*34b0*/  LDC.64 R10, c[0x4][R10] ;  /* 0x010000000a0a7b82 */ /* 0x001e220000000a00 */
[----:B------:R-:W-:Y:S04]  /*34c0*/  STL [R1+0x8], R0 ;  /* 0x0000080001007387 */ /* 0x000fe80000100800 */
[----:B------:R-:W-:Y:S01]  /*34d0*/  LDS R8, [R3] ;  /* 0x0000000003087984 */ /* 0x000fe20000000800 */
[----:B-----5:R-:W-:Y:S02]  /*34e0*/  IMAD.U32 R4, RZ, RZ, UR4 ;  /* 0x00000004ff047e24 */ /* 0x020fe4000f8e00ff */
[----:B------:R-:W-:Y:S01]  /*34f0*/  IMAD.U32 R5, RZ, RZ, UR5 ;  /* 0x00000005ff057e24 */ /* 0x000fe2000f8e00ff */
[----:B------:R-:W5:Y:S04]  /*3500*/  LDS R9, [R2] ;  /* 0x0000000002097984 */ /* 0x000f680000000800 */
[----:B-----5:R0:W-:Y:S02]  /*3510*/  STL.64 [R1], R8 ;  /* 0x0000000801007387 */ /* 0x0201e40000100a00 */
[----:B--2---:R-:W-:-:S07]  /*3520*/  LEPC R20, `(.L_x_33) ;  /* 0x000000001014794e */ /* 0x004fce0000000000 */
[----:B01-34-:R-:W-:Y:S05]  /*3530*/  CALL.ABS.NOINC R10 ;  /* 0x000000000a007343 */ /* 0x01bfea0003c00000 */
.L_x_33:
[----:B------:R-:W-:Y:S05]  /*3540*/  EXIT ;  /* 0x000000000000794d */ /* 0x000fea0003800000 */
.L_x_34:
[----:B------:R-:W-:-:S00]  /*3550*/  BRA `(.L_x_34) ;  /* 0xfffffffc00fc7947 */ /* 0x000fc0000383ffff */
[----:B------:R-:W-:-:S00]  /*3560*/  NOP ;  /* 0x0000000000007918 */ /* 0x000fc00000000000 */
        /* <DEDUP_REMOVED lines=9> */
.L_x_35:


//--------------------- .nv.global.init           --------------------------
	.section	.nv.global.init,"aw",@progbits
.nv.global.init:
	.type		$str,@object
	.size		$str,(.L_2 - $str)
$str:
        /*0000*/ 	.byte	0x0a, 0x25, 0x64, 0x20, 0x2c, 0x20, 0x25, 0x64, 0x20, 0x2c, 0x20, 0x25, 0x64, 0x0a, 0x00
.L_2:


//--------------------- .nv.shared._Z13allot_requestPiS_S_S_S_S_S_S_S_ii --------------------------
	.section	.nv.shared._Z13allot_requestPiS_S_S_S_S_S_S_S_ii,"aw",@nobits
	.sectionflags	@""
	.align	4
.nv.shared._Z13allot_requestPiS_S_S_S_S_S_S_S_ii:
	.zero		17412


//--------------------- .nv.shared.reserved.0     --------------------------
	.section	.nv.shared.reserved.0,"aw",@nobits
	.weak		__nv_reservedSMEM_offset_0_alias
	.size		__nv_reservedSMEM_offset_0_alias, 0, 64
	.other		__nv_reservedSMEM_offset_0_alias,@"STO_CUDA_RESERVED_SHARED STV_DEFAULT"
__nv_reservedSMEM_offset_0_alias:
	.zero		0
	.zero		64


//--------------------- .nv.global                --------------------------
	.section	.nv.global,"aw",@nobits
	.align	4
.nv.global:
	.type		d_succ,@object
	.size		d_succ,(d_fail - d_succ)
d_succ:
	.zero		4
	.type		d_fail,@object
	.size		d_fail,(.L_1 - d_fail)
d_fail:
	.zero		4
.L_1:


//--------------------- .nv.constant0._Z13allot_requestPiS_S_S_S_S_S_S_S_ii --------------------------
	.section	.nv.constant0._Z13allot_requestPiS_S_S_S_S_S_S_S_ii,"a",@progbits
	.sectionflags	@""
	.align	4
.nv.constant0._Z13allot_requestPiS_S_S_S_S_S_S_S_ii:
	.zero		976


//--------------------- SYMBOLS --------------------------

	.type		.nv.reservedSmem.offset0,@object
	.size		.nv.reservedSmem.offset0,0x4
	.type		.nv.reservedSmem.cap,@object
	.size		.nv.reservedSmem.cap,0x4
	.type		vprintf,@function
